// auto-generated by cutlass_sweep.gemm — config: {"arch": "sm_90", "cluster_m": 1, "cluster_n": 1, "dtype": "bf16", "dtype_b": "e4m3", "layout": "nt", "stages": 0, "tile_k": 64, "tile_m": 64, "tile_n": 256}
#include "cutlass/cutlass.h"
#include "cutlass/gemm/collective/collective_builder.hpp"
#include "cutlass/gemm/device/gemm_universal_adapter.h"
#include "cutlass/gemm/kernel/gemm_universal.hpp"
#include "cutlass/epilogue/collective/collective_builder.hpp"

using ElemA = cutlass::bfloat16_t;
using ElemB = cutlass::float_e4m3_t;
using ElemCD = cutlass::bfloat16_t;
using Acc  = float;
using TileShape    = cute::Shape<cute::_64, cute::_256, cute::_64>;
using ClusterShape = cute::Shape<cute::_1, cute::_1, cute::_1>;

using CollectiveEpilogue = typename cutlass::epilogue::collective::CollectiveBuilder<
    cutlass::arch::Sm90, cutlass::arch::OpClassTensorOp,
    TileShape, ClusterShape,
    cutlass::epilogue::collective::EpilogueTileAuto,
    Acc, Acc,
    ElemCD, cutlass::layout::RowMajor, 128 / cutlass::sizeof_bits<ElemCD>::value,
    ElemCD, cutlass::layout::RowMajor, 128 / cutlass::sizeof_bits<ElemCD>::value,
    cutlass::epilogue::collective::EpilogueScheduleAuto
  >::CollectiveOp;

using CollectiveMainloop = typename cutlass::gemm::collective::CollectiveBuilder<
    cutlass::arch::Sm90, cutlass::arch::OpClassTensorOp,
    ElemA, cutlass::layout::RowMajor, 128 / cutlass::sizeof_bits<ElemA>::value,
    ElemB, cutlass::layout::ColumnMajor, 128 / cutlass::sizeof_bits<ElemB>::value,
    Acc,
    TileShape, ClusterShape,
    cutlass::gemm::collective::StageCountAutoCarveout<static_cast<int>(sizeof(typename CollectiveEpilogue::SharedStorage))>,
    cutlass::gemm::collective::KernelScheduleAuto
  >::CollectiveOp;

using GemmKernel = cutlass::gemm::kernel::GemmUniversal<
    cute::Shape<int,int,int,int>,
    CollectiveMainloop,
    CollectiveEpilogue
>;
using Gemm = cutlass::gemm::device::GemmUniversalAdapter<GemmKernel>;

// Force the device kernel symbol into the cubin without needing a host main.
auto* _anchor = &cutlass::device_kernel<GemmKernel>;


// ===== COMPILED SASS (sm_90a) =====

	.target	sm_90a

	.elftype	@"ET_EXEC"


//--------------------- .note.nv.tkinfo           --------------------------
	.section	.note.nv.tkinfo,"",@"SHT_NOTE"
	.sectionflags	@"SHF_NOTE_NV_TKINFO"
	.tkinfo
        /*0018*/ 	.word	0x00000002
        /*0030*/ 	.string	""
        /*0030*/ 	.string	"ptxas"
        /*0030*/ 	.string	"Cuda compilation tools, release 13.0, V13.0.88"
        /*0030*/ 	.string	"Build cuda_13.0.r13.0/compiler.36424714_0"
        /*0030*/ 	.string	"-arch sm_90a -m 64 "



//--------------------- .note.nv.cuinfo           --------------------------
	.section	.note.nv.cuinfo,"",@"SHT_NOTE"
	.sectionflags	@"SHF_NOTE_NV_CUINFO"
        /*0018*/ 	.short	0x0002
        /*001a*/ 	.short	0x005a
        /*001c*/ 	.short	0x0082
	.zero		2


//--------------------- .nv.info                  --------------------------
	.section	.nv.info,"",@"SHT_CUDA_INFO"
	.align	4


	//----- nvinfo : EIATTR_REGCOUNT
	.align		4
        /*0000*/ 	.byte	0x04, 0x2f
        /*0002*/ 	.short	(.L_16 - .L_15)
	.align		4
.L_15:
        /*0004*/ 	.word	index@(_ZN7cutlass13device_kernelINS_4gemm6kernel13GemmUniversalIN4cute5tupleIJiiiiEEENS1_10collective13CollectiveMmaINS1_49MainloopSm90TmaGmmaRmemAWarpSpecializedMixedInputILi6ENS5_IJNS4_1CILi1EEESB_SB_EEENS1_32KernelTmaWarpSpecializedPingpongEEENS5_IJNSA_ILi64EEENSA_ILi256EEESF_EEENS_10bfloat16_tENS5_IJlSB_lEEENS5_IJNS_12float_e4m3_tEEEESJ_NS4_8TiledMMAINS4_8MMA_AtomIJNS4_4SM904GMMA28MMA_64x256x16_F32BF16BF16_RSILNSP_5MajorE0ELSR_0ELNSP_7ScaleInE1ELSS_1EEEEEENS4_6LayoutISC_NS5_IJNSA_ILi0EEESW_SW_EEEEENS5_IJNS4_10UnderscoreESZ_SZ_EEEEENS4_13SM90_TMA_LOADENS4_14ComposedLayoutINS4_7SwizzleILi3ELi4ELi3EEENS4_18smem_ptr_flag_bitsILi16EEENSV_INS5_IJNSA_ILi8EEESF_EEENS5_IJSF_SB_EEEEEEEvNS4_8identityES12_NS13_INS14_ILi2ELi4ELi3EEENS16_ILi8EEES1B_EENS4_9Copy_AtomIJNS4_39AutoVectorizingCopyWithAssumedAlignmentILi128EEESK_EEES1D_EENS_8epilogue10collective6detail29Sm90TmaWarpSpecializedAdapterINS1N_15DefaultEpilogueISI_SJ_SJ_NS1M_6thread17LinearCombinationISI_Li1EffLNS1R_9ScaleType4KindE0ELNS_15FloatRoundStyleE2ESI_EENS1_15EpilogueDefaultEEEEEvvEEEEvNT_6ParamsE)
        /*0008*/ 	.word	0x000000a8


	//----- nvinfo : EIATTR_FRAME_SIZE
	.align		4
.L_16:
        /*000c*/ 	.byte	0x04, 0x11
        /*000e*/ 	.short	(.L_18 - .L_17)
	.align		4
.L_17:
        /*0010*/ 	.word	index@(_ZN7cutlass13device_kernelINS_4gemm6kernel13GemmUniversalIN4cute5tupleIJiiiiEEENS1_10collective13CollectiveMmaINS1_49MainloopSm90TmaGmmaRmemAWarpSpecializedMixedInputILi6ENS5_IJNS4_1CILi1EEESB_SB_EEENS1_32KernelTmaWarpSpecializedPingpongEEENS5_IJNSA_ILi64EEENSA_ILi256EEESF_EEENS_10bfloat16_tENS5_IJlSB_lEEENS5_IJNS_12float_e4m3_tEEEESJ_NS4_8TiledMMAINS4_8MMA_AtomIJNS4_4SM904GMMA28MMA_64x256x16_F32BF16BF16_RSILNSP_5MajorE0ELSR_0ELNSP_7ScaleInE1ELSS_1EEEEEENS4_6LayoutISC_NS5_IJNSA_ILi0EEESW_SW_EEEEENS5_IJNS4_10UnderscoreESZ_SZ_EEEEENS4_13SM90_TMA_LOADENS4_14ComposedLayoutINS4_7SwizzleILi3ELi4ELi3EEENS4_18smem_ptr_flag_bitsILi16EEENSV_INS5_IJNSA_ILi8EEESF_EEENS5_IJSF_SB_EEEEEEEvNS4_8identityES12_NS13_INS14_ILi2ELi4ELi3EEENS16_ILi8EEES1B_EENS4_9Copy_AtomIJNS4_39AutoVectorizingCopyWithAssumedAlignmentILi128EEESK_EEES1D_EENS_8epilogue10collective6detail29Sm90TmaWarpSpecializedAdapterINS1N_15DefaultEpilogueISI_SJ_SJ_NS1M_6thread17LinearCombinationISI_Li1EffLNS1R_9ScaleType4KindE0ELNS_15FloatRoundStyleE2ESI_EENS1_15EpilogueDefaultEEEEEvvEEEEvNT_6ParamsE)
        /*0014*/ 	.word	0x00000000


	//----- nvinfo : EIATTR_MIN_STACK_SIZE
	.align		4
.L_18:
        /*0018*/ 	.byte	0x04, 0x12
        /*001a*/ 	.short	(.L_20 - .L_19)
	.align		4
.L_19:
        /*001c*/ 	.word	index@(_ZN7cutlass13device_kernelINS_4gemm6kernel13GemmUniversalIN4cute5tupleIJiiiiEEENS1_10collective13CollectiveMmaINS1_49MainloopSm90TmaGmmaRmemAWarpSpecializedMixedInputILi6ENS5_IJNS4_1CILi1EEESB_SB_EEENS1_32KernelTmaWarpSpecializedPingpongEEENS5_IJNSA_ILi64EEENSA_ILi256EEESF_EEENS_10bfloat16_tENS5_IJlSB_lEEENS5_IJNS_12float_e4m3_tEEEESJ_NS4_8TiledMMAINS4_8MMA_AtomIJNS4_4SM904GMMA28MMA_64x256x16_F32BF16BF16_RSILNSP_5MajorE0ELSR_0ELNSP_7ScaleInE1ELSS_1EEEEEENS4_6LayoutISC_NS5_IJNSA_ILi0EEESW_SW_EEEEENS5_IJNS4_10UnderscoreESZ_SZ_EEEEENS4_13SM90_TMA_LOADENS4_14ComposedLayoutINS4_7SwizzleILi3ELi4ELi3EEENS4_18smem_ptr_flag_bitsILi16EEENSV_INS5_IJNSA_ILi8EEESF_EEENS5_IJSF_SB_EEEEEEEvNS4_8identityES12_NS13_INS14_ILi2ELi4ELi3EEENS16_ILi8EEES1B_EENS4_9Copy_AtomIJNS4_39AutoVectorizingCopyWithAssumedAlignmentILi128EEESK_EEES1D_EENS_8epilogue10collective6detail29Sm90TmaWarpSpecializedAdapterINS1N_15DefaultEpilogueISI_SJ_SJ_NS1M_6thread17LinearCombinationISI_Li1EffLNS1R_9ScaleType4KindE0ELNS_15FloatRoundStyleE2ESI_EENS1_15EpilogueDefaultEEEEEvvEEEEvNT_6ParamsE)
        /*0020*/ 	.word	0x00000000
.L_20:


//--------------------- .nv.compat                --------------------------
	.section	.nv.compat,"",@"SHT_CUDA_COMPAT_INFO"
	.align	4
        /*0000*/ 	.byte	0x02, 0x09, 0x01, 0x00, 0x02, 0x02, 0x04, 0x00, 0x02, 0x05, 0x05, 0x00, 0x03, 0x07, 0x01, 0x01
        /*0010*/ 	.byte	0x02, 0x03, 0x01, 0x00, 0x02, 0x06, 0x01, 0x00, 0x04, 0x0b, 0x08, 0x00, 0x00, 0x00, 0x00, 0x00
        /*0020*/ 	.byte	0x00, 0x00, 0x00, 0x00


//--------------------- .nv.info._ZN7cutlass13device_kernelINS_4gemm6kernel13GemmUniversalIN4cute5tupleIJiiiiEEENS1_10collective13CollectiveMmaINS1_49MainloopSm90TmaGmmaRmemAWarpSpecializedMixedInputILi6ENS5_IJNS4_1CILi1EEESB_SB_EEENS1_32KernelTmaWarpSpecializedPingpongEEENS5_IJNSA_ILi64EEENSA_ILi256EEESF_EEENS_10bfloat16_tENS5_IJlSB_lEEENS5_IJNS_12float_e4m3_tEEEESJ_NS4_8TiledMMAINS4_8MMA_AtomIJNS4_4SM904GMMA28MMA_64x256x16_F32BF16BF16_RSILNSP_5MajorE0ELSR_0ELNSP_7ScaleInE1ELSS_1EEEEEENS4_6LayoutISC_NS5_IJNSA_ILi0EEESW_SW_EEEEENS5_IJNS4_10UnderscoreESZ_SZ_EEEEENS4_13SM90_TMA_LOADENS4_14ComposedLayoutINS4_7SwizzleILi3ELi4ELi3EEENS4_18smem_ptr_flag_bitsILi16EEENSV_INS5_IJNSA_ILi8EEESF_EEENS5_IJSF_SB_EEEEEEEvNS4_8identityES12_NS13_INS14_ILi2ELi4ELi3EEENS16_ILi8EEES1B_EENS4_9Copy_AtomIJNS4_39AutoVectorizingCopyWithAssumedAlignmentILi128EEESK_EEES1D_EENS_8epilogue10collective6detail29Sm90TmaWarpSpecializedAdapterINS1N_15DefaultEpilogueISI_SJ_SJ_NS1M_6thread17LinearCombinationISI_Li1EffLNS1R_9ScaleType4KindE0ELNS_15FloatRoundStyleE2ESI_EENS1_15EpilogueDefaultEEEEEvvEEEEvNT_6ParamsE --------------------------
	.section	.nv.info._ZN7cutlass13device_kernelINS_4gemm6kernel13GemmUniversalIN4cute5tupleIJiiiiEEENS1_10collective13CollectiveMmaINS1_49MainloopSm90TmaGmmaRmemAWarpSpecializedMixedInputILi6ENS5_IJNS4_1CILi1EEESB_SB_EEENS1_32KernelTmaWarpSpecializedPingpongEEENS5_IJNSA_ILi64EEENSA_ILi256EEESF_EEENS_10bfloat16_tENS5_IJlSB_lEEENS5_IJNS_12float_e4m3_tEEEESJ_NS4_8TiledMMAINS4_8MMA_AtomIJNS4_4SM904GMMA28MMA_64x256x16_F32BF16BF16_RSILNSP_5MajorE0ELSR_0ELNSP_7ScaleInE1ELSS_1EEEEEENS4_6LayoutISC_NS5_IJNSA_ILi0EEESW_SW_EEEEENS5_IJNS4_10UnderscoreESZ_SZ_EEEEENS4_13SM90_TMA_LOADENS4_14ComposedLayoutINS4_7SwizzleILi3ELi4ELi3EEENS4_18smem_ptr_flag_bitsILi16EEENSV_INS5_IJNSA_ILi8EEESF_EEENS5_IJSF_SB_EEEEEEEvNS4_8identityES12_NS13_INS14_ILi2ELi4ELi3EEENS16_ILi8EEES1B_EENS4_9Copy_AtomIJNS4_39AutoVectorizingCopyWithAssumedAlignmentILi128EEESK_EEES1D_EENS_8epilogue10collective6detail29Sm90TmaWarpSpecializedAdapterINS1N_15DefaultEpilogueISI_SJ_SJ_NS1M_6thread17LinearCombinationISI_Li1EffLNS1R_9ScaleType4KindE0ELNS_15FloatRoundStyleE2ESI_EENS1_15EpilogueDefaultEEEEEvvEEEEvNT_6ParamsE,"",@"SHT_CUDA_INFO"
	.sectionflags	@""
	.align	4


	//----- nvinfo : EIATTR_CUDA_API_VERSION
	.align		4
        /*0000*/ 	.byte	0x04, 0x37
        /*0002*/ 	.short	(.L_22 - .L_21)
.L_21:
        /*0004*/ 	.word	0x00000082


	//----- nvinfo : EIATTR_KPARAM_INFO
	.align		4
.L_22:
        /*0008*/ 	.byte	0x04, 0x17
        /*000a*/ 	.short	(.L_24 - .L_23)
.L_23:
        /*000c*/ 	.word	0x00000000
        /*0010*/ 	.short	0x0000
        /*0012*/ 	.short	0x0070
        /*0014*/ 	.byte	0x00, 0xf0, 0x01, 0x18


	//----- nvinfo : EIATTR_SPARSE_MMA_MASK
	.align		4
.L_24:
        /*0018*/ 	.byte	0x03, 0x50
        /*001a*/ 	.short	0x0000


	//----- nvinfo : EIATTR_MAXREG_COUNT
	.align		4
        /*001c*/ 	.byte	0x03, 0x1b
        /*001e*/ 	.short	0x00a8


	//----- nvinfo : EIATTR_NUM_BARRIERS
	.align		4
        /*0020*/ 	.byte	0x02, 0x4c
        /*0022*/ 	.byte	0x01
	.zero		1


	//----- nvinfo : EIATTR_EXTERNS
	.align		4
        /*0024*/ 	.byte	0x04, 0x0f
        /*0026*/ 	.short	(.L_26 - .L_25)


	//   ....[0]....
	.align		4
.L_25:
        /*0028*/ 	.word	index@(__assertfail)


	//----- nvinfo : EIATTR_MERCURY_ISA_VERSION
	.align		4
.L_26:
        /*002c*/ 	.byte	0x03, 0x5f
        /*002e*/ 	.short	0x0101


	//----- nvinfo : EIATTR_INT_WARP_WIDE_INSTR_OFFSETS
	.align		4
        /*0030*/ 	.byte	0x04, 0x31
        /*0032*/ 	.short	(.L_28 - .L_27)


	//   ....[0]....
.L_27:
        /*0034*/ 	.word	0x000004e0


	//   ....[1]....
        /*0038*/ 	.word	0x000004f0


	//   ....[2]....
        /*003c*/ 	.word	0x00000560


	//   ....[3]....
        /*0040*/ 	.word	0x00000570


	//   ....[4]....
        /*0044*/ 	.word	0x00000580


	//   ....[5]....
        /*0048*/ 	.word	0x000005a0


	//   ....[6]....
        /*004c*/ 	.word	0x00000600


	//   ....[7]....
        /*0050*/ 	.word	0x00000620


	//----- nvinfo : EIATTR_COOP_GROUP_MASK_REGIDS
	.align		4
.L_28:
        /*0054*/ 	.byte	0x04, 0x29
        /*0056*/ 	.short	(.L_30 - .L_29)


	//   ....[0]....
.L_29:
        /*0058*/ 	.word	0xffffffff


	//   ....[1]....
        /*005c*/ 	.word	0xffffffff


	//   ....[2]....
        /*0060*/ 	.word	0xffffffff


	//   ....[3]....
        /*0064*/ 	.word	0xffffffff


	//   ....[4]....
        /*0068*/ 	.word	0xffffffff


	//   ....[5]....
        /*006c*/ 	.word	0xffffffff


	//   ....[6]....
        /*0070*/ 	.word	0x0500000f


	//----- nvinfo : EIATTR_COOP_GROUP_INSTR_OFFSETS
	.align		4
.L_30:
        /*0074*/ 	.byte	0x04, 0x28
        /*0076*/ 	.short	(.L_32 - .L_31)


	//   ....[0]....
.L_31:
        /*0078*/ 	.word	0x00000050


	//   ....[1]....
        /*007c*/ 	.word	0x00000080


	//   ....[2]....
        /*0080*/ 	.word	0x00000180


	//   ....[3]....
        /*0084*/ 	.word	0x000003d0


	//   ....[4]....
        /*0088*/ 	.word	0x00000410


	//   ....[5]....
        /*008c*/ 	.word	0x00000450


	//   ....[6]....
        /*0090*/ 	.word	0x0000cd80


	//----- nvinfo : EIATTR_REG_RECONFIG
	.align		4
.L_32:
        /*0094*/ 	.byte	0x01, 0x54
	.zero		2


	//----- nvinfo : EIATTR_SYSCALL_OFFSETS
	.align		4
        /*0098*/ 	.byte	0x04, 0x46
        /*009a*/ 	.short	(.L_34 - .L_33)


	//   ....[0]....
.L_33:
        /*009c*/ 	.word	0x00001670


	//   ....[1]....
        /*00a0*/ 	.word	0x0000bc20


	//   ....[2]....
        /*00a4*/ 	.word	0x0000bd50


	//----- nvinfo : EIATTR_MBARRIER_INSTR_OFFSETS
	.align		4
.L_34:
        /*00a8*/ 	.byte	0x04, 0x39
        /*00aa*/ 	.short	(.L_36 - .L_35)


	//   ....[0]....
.L_35:
        /*00ac*/ 	.word	0x00000300
        /*00b0*/ 	.word	0x000000ff
        /*00b4*/ 	.word	0x00000000
        /*00b8*/ 	.short	0x0100
        /*00ba*/ 	.byte	0x05
	.zero		1


	//   ....[1]....
        /*00bc*/ 	.word	0x00000310
        /*00c0*/ 	.word	0x000000ff
        /*00c4*/ 	.word	0x00000030
        /*00c8*/ 	.short	0x0100
        /*00ca*/ 	.byte	0x05
	.zero		1


	//   ....[2]....
        /*00cc*/ 	.word	0x00000320
        /*00d0*/ 	.word	0x000000ff
        /*00d4*/ 	.word	0x00000008
        /*00d8*/ 	.short	0x0100
        /*00da*/ 	.byte	0x05
	.zero		1


	//   ....[3]....
        /*00dc*/ 	.word	0x00000330
        /*00e0*/ 	.word	0x000000ff
        /*00e4*/ 	.word	0x00000038
        /*00e8*/ 	.short	0x0100
        /*00ea*/ 	.byte	0x05
	.zero		1


	//   ....[4]....
        /*00ec*/ 	.word	0x00000340
        /*00f0*/ 	.word	0x000000ff
        /*00f4*/ 	.word	0x00000010
        /*00f8*/ 	.short	0x0100
        /*00fa*/ 	.byte	0x05
	.zero		1


	//   ....[5]....
        /*00fc*/ 	.word	0x00000350
        /*0100*/ 	.word	0x000000ff
        /*0104*/ 	.word	0x00000040
        /*0108*/ 	.short	0x0100
        /*010a*/ 	.byte	0x05
	.zero		1


	//   ....[6]....
        /*010c*/ 	.word	0x00000360
        /*0110*/ 	.word	0x000000ff
        /*0114*/ 	.word	0x00000018
        /*0118*/ 	.short	0x0100
        /*011a*/ 	.byte	0x05
	.zero		1


	//   ....[7]....
        /*011c*/ 	.word	0x00000370
        /*0120*/ 	.word	0x000000ff
        /*0124*/ 	.word	0x00000048
        /*0128*/ 	.short	0x0100
        /*012a*/ 	.byte	0x05
	.zero		1


	//   ....[8]....
        /*012c*/ 	.word	0x00000380
        /*0130*/ 	.word	0x000000ff
        /*0134*/ 	.word	0x00000020
        /*0138*/ 	.short	0x0100
        /*013a*/ 	.byte	0x05
	.zero		1


	//   ....[9]....
        /*013c*/ 	.word	0x00000390
        /*0140*/ 	.word	0x000000ff
        /*0144*/ 	.word	0x00000050
        /*0148*/ 	.short	0x0100
        /*014a*/ 	.byte	0x05
	.zero		1


	//   ....[10]....
        /*014c*/ 	.word	0x000003a0
        /*0150*/ 	.word	0x000000ff
        /*0154*/ 	.word	0x00000028
        /*0158*/ 	.short	0x0100
        /*015a*/ 	.byte	0x05
	.zero		1


	//   ....[11]....
        /*015c*/ 	.word	0x000003b0
        /*0160*/ 	.word	0x000000ff
        /*0164*/ 	.word	0x00000058
        /*0168*/ 	.short	0x0100
        /*016a*/ 	.byte	0x05
	.zero		1


	//   ....[12]....
        /*016c*/ 	.word	0x00000640
        /*0170*/ 	.word	0x000000ff
        /*0174*/ 	.word	0x00000090
        /*0178*/ 	.short	0x0100
        /*017a*/ 	.byte	0x05
	.zero		1


	//   ....[13]....
        /*017c*/ 	.word	0x00000650
        /*0180*/ 	.word	0x000000ff
        /*0184*/ 	.word	0x00000098
        /*0188*/ 	.short	0x0100
        /*018a*/ 	.byte	0x05
	.zero		1


	//   ....[14]....
        /*018c*/ 	.word	0x00000690
        /*0190*/ 	.word	0x000000ff
        /*0194*/ 	.word	0x00000070
        /*0198*/ 	.short	0x0100
        /*019a*/ 	.byte	0x0a
	.zero		1


	//   ....[15]....
        /*019c*/ 	.word	0x000006b0
        /*01a0*/ 	.word	0x000000ff
        /*01a4*/ 	.word	0x00000078
        /*01a8*/ 	.short	0x0100
        /*01aa*/ 	.byte	0x0a
	.zero		1


	//   ....[16]....
        /*01ac*/ 	.word	0x000006c0
        /*01b0*/ 	.word	0x000000ff
        /*01b4*/ 	.word	0x00000080
        /*01b8*/ 	.short	0x0100
        /*01ba*/ 	.byte	0x0a
	.zero		1


	//   ....[17]....
        /*01bc*/ 	.word	0x000006d0
        /*01c0*/ 	.word	0x000000ff
        /*01c4*/ 	.word	0x00000088
        /*01c8*/ 	.short	0x0100
        /*01ca*/ 	.byte	0x0a
	.zero		1


	//   ....[18]....
        /*01cc*/ 	.word	0x00001520
        /*01d0*/ 	.word	0x000000ff
        /*01d4*/ 	.word	0xfffffff8
        /*01d8*/ 	.short	0x010a
        /*01da*/ 	.byte	0x2e
	.zero		1


	//   ....[19]....
        /*01dc*/ 	.word	0x00001720
        /*01e0*/ 	.word	0x00000003
        /*01e4*/ 	.word	0x00000000
        /*01e8*/ 	.short	0x010a
        /*01ea*/ 	.byte	0x3f
	.zero		1


	//   ....[20]....
        /*01ec*/ 	.word	0x00001760
        /*01f0*/ 	.word	0x00000003
        /*01f4*/ 	.word	0x00000000
        /*01f8*/ 	.short	0x010a
        /*01fa*/ 	.byte	0x3f
	.zero		1


	//   ....[21]....
        /*01fc*/ 	.word	0x000018d0
        /*0200*/ 	.word	0x00000004
        /*0204*/ 	.word	0x00000000
        /*0208*/ 	.short	0x010a
        /*020a*/ 	.byte	0x3f
	.zero		1


	//   ....[22]....
        /*020c*/ 	.word	0x000020b0
        /*0210*/ 	.word	0x00000004
        /*0214*/ 	.word	0x00000000
        /*0218*/ 	.short	0x010a
        /*021a*/ 	.byte	0x3f
	.zero		1


	//   ....[23]....
        /*021c*/ 	.word	0x000025a0
        /*0220*/ 	.word	0x0000000f
        /*0224*/ 	.word	0x00000000
        /*0228*/ 	.short	0x010a
        /*022a*/ 	.byte	0x3f
	.zero		1


	//   ....[24]....
        /*022c*/ 	.word	0x00002a40
        /*0230*/ 	.word	0x000000ff
        /*0234*/ 	.word	0x00000000
        /*0238*/ 	.short	0x0101
        /*023a*/ 	.byte	0x05
	.zero		1


	//   ....[25]....
        /*023c*/ 	.word	0x00002ae0
        /*0240*/ 	.word	0x0000000f
        /*0244*/ 	.word	0x00000000
        /*0248*/ 	.short	0x010a
        /*024a*/ 	.byte	0x3f
	.zero		1


	//   ....[26]....
        /*024c*/ 	.word	0x00003380
        /*0250*/ 	.word	0x000000ff
        /*0254*/ 	.word	0x00000000
        /*0258*/ 	.short	0x0101
        /*025a*/ 	.byte	0x04
	.zero		1


	//   ....[27]....
        /*025c*/ 	.word	0x000033c0
        /*0260*/ 	.word	0x00000000
        /*0264*/ 	.word	0x00000000
        /*0268*/ 	.short	0x0101
        /*026a*/ 	.byte	0x2c
	.zero		1


	//   ....[28]....
        /*026c*/ 	.word	0x00003480
        /*0270*/ 	.word	0x000000ff
        /*0274*/ 	.word	0x00000000
        /*0278*/ 	.short	0x0101
        /*027a*/ 	.byte	0x06
	.zero		1


	//   ....[29]....
        /*027c*/ 	.word	0x00003540
        /*0280*/ 	.word	0x000000ff
        /*0284*/ 	.word	0x00000008
        /*0288*/ 	.short	0x010a
        /*028a*/ 	.byte	0x2e
	.zero		1


	//   ....[30]....
        /*028c*/ 	.word	0x0000b2c0
        /*0290*/ 	.word	0x00000004
        /*0294*/ 	.word	0x00000000
        /*0298*/ 	.short	0x0101
        /*029a*/ 	.byte	0x2c
	.zero		1


	//   ....[31]....
        /*029c*/ 	.word	0x0000be40
        /*02a0*/ 	.word	0x00000006
        /*02a4*/ 	.word	0x00000030
        /*02a8*/ 	.short	0x010a
        /*02aa*/ 	.byte	0x3f
	.zero		1


	//   ....[32]....
        /*02ac*/ 	.word	0x0000c290
        /*02b0*/ 	.word	0x0000001b
        /*02b4*/ 	.word	0x00000098
        /*02b8*/ 	.short	0x0101
        /*02ba*/ 	.byte	0x3f
	.zero		1


	//   ....[33]....
        /*02bc*/ 	.word	0x0000c9c0
        /*02c0*/ 	.word	0x00000005
        /*02c4*/ 	.word	0x00000000
        /*02c8*/ 	.short	0x010a
        /*02ca*/ 	.byte	0x3f
	.zero		1


	//   ....[34]....
        /*02cc*/ 	.word	0x0000ca40
        /*02d0*/ 	.word	0x00000007
        /*02d4*/ 	.word	0x00000000
        /*02d8*/ 	.short	0x010a
        /*02da*/ 	.byte	0x3f
	.zero		1


	//   ....[35]....
        /*02dc*/ 	.word	0x0000cad0
        /*02e0*/ 	.word	0x00000006
        /*02e4*/ 	.word	0x00000000
        /*02e8*/ 	.short	0x010a
        /*02ea*/ 	.byte	0x3f
	.zero		1


	//   ....[36]....
        /*02ec*/ 	.word	0x0000cb60
        /*02f0*/ 	.word	0x00000009
        /*02f4*/ 	.word	0x00000000
        /*02f8*/ 	.short	0x010a
        /*02fa*/ 	.byte	0x3f
	.zero		1


	//   ....[37]....
        /*02fc*/ 	.word	0x0000cbf0
        /*0300*/ 	.word	0x00000006
        /*0304*/ 	.word	0x00000000
        /*0308*/ 	.short	0x010a
        /*030a*/ 	.byte	0x3f
	.zero		1


	//   ....[38]....
        /*030c*/ 	.word	0x0000cc80
        /*0310*/ 	.word	0x00000003
        /*0314*/ 	.word	0x00000000
        /*0318*/ 	.short	0x010a
        /*031a*/ 	.byte	0x3f
	.zero		1


	//   ....[39]....
        /*031c*/ 	.word	0x0000ccf0
        /*0320*/ 	.word	0x00000003
        /*0324*/ 	.word	0xfffffff8
        /*0328*/ 	.short	0x010a
        /*032a*/ 	.byte	0x3f
	.zero		1


	//   ....[40]....
        /*032c*/ 	.word	0x0000cdb0
        /*0330*/ 	.word	0x00000003
        /*0334*/ 	.word	0x00000000
        /*0338*/ 	.short	0x010a
        /*033a*/ 	.byte	0x3f
	.zero		1


	//   ....[41]....
        /*033c*/ 	.word	0x0000ce00
        /*0340*/ 	.word	0x00000004
        /*0344*/ 	.word	0x00000000
        /*0348*/ 	.short	0x010a
        /*034a*/ 	.byte	0x3f
	.zero		1


	//   ....[42]....
        /*034c*/ 	.word	0x0000ce50
        /*0350*/ 	.word	0x0000000f
        /*0354*/ 	.word	0x00000000
        /*0358*/ 	.short	0x010a
        /*035a*/ 	.byte	0x3f
	.zero		1


	//   ....[43]....
        /*035c*/ 	.word	0x0000ceb0
        /*0360*/ 	.word	0x00000003
        /*0364*/ 	.word	0x00000008
        /*0368*/ 	.short	0x010a
        /*036a*/ 	.byte	0x3f
	.zero		1


	//   ....[44]....
        /*036c*/ 	.word	0x0000cf00
        /*0370*/ 	.word	0x00000006
        /*0374*/ 	.word	0x00000030
        /*0378*/ 	.short	0x010a
        /*037a*/ 	.byte	0x3f
	.zero		1


	//   ....[45]....
        /*037c*/ 	.word	0x0000d050
        /*0380*/ 	.word	0x00000005
        /*0384*/ 	.word	0x00000000
        /*0388*/ 	.short	0x010a
        /*038a*/ 	.byte	0x3f
	.zero		1


	//   ....[46]....
        /*038c*/ 	.word	0x0000d0a0
        /*0390*/ 	.word	0x00000007
        /*0394*/ 	.word	0x00000000
        /*0398*/ 	.short	0x010a
        /*039a*/ 	.byte	0x3f
	.zero		1


	//   ....[47]....
        /*039c*/ 	.word	0x0000d0f0
        /*03a0*/ 	.word	0x00000006
        /*03a4*/ 	.word	0x00000000
        /*03a8*/ 	.short	0x010a
        /*03aa*/ 	.byte	0x3f
	.zero		1


	//   ....[48]....
        /*03ac*/ 	.word	0x0000d140
        /*03b0*/ 	.word	0x00000009
        /*03b4*/ 	.word	0x00000000
        /*03b8*/ 	.short	0x010a
        /*03ba*/ 	.byte	0x3f
	.zero		1


	//   ....[49]....
        /*03bc*/ 	.word	0x0000d190
        /*03c0*/ 	.word	0x00000006
        /*03c4*/ 	.word	0x00000000
        /*03c8*/ 	.short	0x010a
        /*03ca*/ 	.byte	0x3f
	.zero		1


	//----- nvinfo : EIATTR_NUM_MBARRIERS
	.align		4
.L_36:
        /*03cc*/ 	.byte	0x03, 0x38
        /*03ce*/ 	.short	0x0012


	//----- nvinfo : EIATTR_EXIT_INSTR_OFFSETS
	.align		4
        /*03d0*/ 	.byte	0x04, 0x1c
        /*03d2*/ 	.short	(.L_38 - .L_37)


	//   ....[0]....
.L_37:
        /*03d4*/ 	.word	0x000011f0


	//   ....[1]....
        /*03d8*/ 	.word	0x00001250


	//   ....[2]....
        /*03dc*/ 	.word	0x0000b910


	//   ....[3]....
        /*03e0*/ 	.word	0x0000b940


	//   ....[4]....
        /*03e4*/ 	.word	0x0000ccd0


	//----- nvinfo : EIATTR_MAX_THREADS
	.align		4
.L_38:
        /*03e8*/ 	.byte	0x04, 0x05
        /*03ea*/ 	.short	(.L_40 - .L_39)
.L_39:
        /*03ec*/ 	.word	0x00000180
        /*03f0*/ 	.word	0x00000001
        /*03f4*/ 	.word	0x00000001


	//----- nvinfo : EIATTR_CRS_STACK_SIZE
	.align		4
.L_40:
        /*03f8*/ 	.byte	0x04, 0x1e
        /*03fa*/ 	.short	(.L_42 - .L_41)
.L_41:
        /*03fc*/ 	.word	0x00000000


	//----- nvinfo : EIATTR_CBANK_PARAM_SIZE
	.align		4
.L_42:
        /*0400*/ 	.byte	0x03, 0x19
        /*0402*/ 	.short	0x0670


	//----- nvinfo : EIATTR_PARAM_CBANK
	.align		4
        /*0404*/ 	.byte	0x04, 0x0a
        /*0406*/ 	.short	(.L_44 - .L_43)
	.align		4
.L_43:
        /*0408*/ 	.word	index@(.nv.constant0._ZN7cutlass13device_kernelINS_4gemm6kernel13GemmUniversalIN4cute5tupleIJiiiiEEENS1_10collective13CollectiveMmaINS1_49MainloopSm90TmaGmmaRmemAWarpSpecializedMixedInputILi6ENS5_IJNS4_1CILi1EEESB_SB_EEENS1_32KernelTmaWarpSpecializedPingpongEEENS5_IJNSA_ILi64EEENSA_ILi256EEESF_EEENS_10bfloat16_tENS5_IJlSB_lEEENS5_IJNS_12float_e4m3_tEEEESJ_NS4_8TiledMMAINS4_8MMA_AtomIJNS4_4SM904GMMA28MMA_64x256x16_F32BF16BF16_RSILNSP_5MajorE0ELSR_0ELNSP_7ScaleInE1ELSS_1EEEEEENS4_6LayoutISC_NS5_IJNSA_ILi0EEESW_SW_EEEEENS5_IJNS4_10UnderscoreESZ_SZ_EEEEENS4_13SM90_TMA_LOADENS4_14ComposedLayoutINS4_7SwizzleILi3ELi4ELi3EEENS4_18smem_ptr_flag_bitsILi16EEENSV_INS5_IJNSA_ILi8EEESF_EEENS5_IJSF_SB_EEEEEEEvNS4_8identityES12_NS13_INS14_ILi2ELi4ELi3EEENS16_ILi8EEES1B_EENS4_9Copy_AtomIJNS4_39AutoVectorizingCopyWithAssumedAlignmentILi128EEESK_EEES1D_EENS_8epilogue10collective6detail29Sm90TmaWarpSpecializedAdapterINS1N_15DefaultEpilogueISI_SJ_SJ_NS1M_6thread17LinearCombinationISI_Li1EffLNS1R_9ScaleType4KindE0ELNS_15FloatRoundStyleE2ESI_EENS1_15EpilogueDefaultEEEEEvvEEEEvNT_6ParamsE)
        /*040c*/ 	.short	0x0210
        /*040e*/ 	.short	0x0670


	//----- nvinfo : EIATTR_SW_WAR
	.align		4
.L_44:
        /*0410*/ 	.byte	0x04, 0x36
        /*0412*/ 	.short	(.L_46 - .L_45)
.L_45:
        /*0414*/ 	.word	0x00000008
.L_46:


//--------------------- .nv.callgraph             --------------------------
	.section	.nv.callgraph,"",@"SHT_CUDA_CALLGRAPH"
	.align	4
	.sectionentsize	8
	.align		4
        /*0000*/ 	.word	0x00000000
	.align		4
        /*0004*/ 	.word	0xffffffff
	.align		4
        /*0008*/ 	.word	index@(_ZN7cutlass13device_kernelINS_4gemm6kernel13GemmUniversalIN4cute5tupleIJiiiiEEENS1_10collective13CollectiveMmaINS1_49MainloopSm90TmaGmmaRmemAWarpSpecializedMixedInputILi6ENS5_IJNS4_1CILi1EEESB_SB_EEENS1_32KernelTmaWarpSpecializedPingpongEEENS5_IJNSA_ILi64EEENSA_ILi256EEESF_EEENS_10bfloat16_tENS5_IJlSB_lEEENS5_IJNS_12float_e4m3_tEEEESJ_NS4_8TiledMMAINS4_8MMA_AtomIJNS4_4SM904GMMA28MMA_64x256x16_F32BF16BF16_RSILNSP_5MajorE0ELSR_0ELNSP_7ScaleInE1ELSS_1EEEEEENS4_6LayoutISC_NS5_IJNSA_ILi0EEESW_SW_EEEEENS5_IJNS4_10UnderscoreESZ_SZ_EEEEENS4_13SM90_TMA_LOADENS4_14ComposedLayoutINS4_7SwizzleILi3ELi4ELi3EEENS4_18smem_ptr_flag_bitsILi16EEENSV_INS5_IJNSA_ILi8EEESF_EEENS5_IJSF_SB_EEEEEEEvNS4_8identityES12_NS13_INS14_ILi2ELi4ELi3EEENS16_ILi8EEES1B_EENS4_9Copy_AtomIJNS4_39AutoVectorizingCopyWithAssumedAlignmentILi128EEESK_EEES1D_EENS_8epilogue10collective6detail29Sm90TmaWarpSpecializedAdapterINS1N_15DefaultEpilogueISI_SJ_SJ_NS1M_6thread17LinearCombinationISI_Li1EffLNS1R_9ScaleType4KindE0ELNS_15FloatRoundStyleE2ESI_EENS1_15EpilogueDefaultEEEEEvvEEEEvNT_6ParamsE)
	.align		4
        /*000c*/ 	.word	index@(__assertfail)
	.align		4
        /*0010*/ 	.word	0x00000000
	.align		4
        /*0014*/ 	.word	0xfffffffe
	.align		4
        /*0018*/ 	.word	0x00000000
	.align		4
        /*001c*/ 	.word	0xfffffffd
	.align		4
        /*0020*/ 	.word	0x00000000
	.align		4
        /*0024*/ 	.word	0xfffffffc


//--------------------- .nv.constant4             --------------------------
	.section	.nv.constant4,"a",@progbits
	.align	8
	.align		8
.nv.constant4:
        /*0000*/ 	.dword	__assertfail
	.align		8
        /*0008*/ 	.dword	__unnamed_1
	.align		8
        /*0010*/ 	.dword	__unnamed_2
	.align		8
        /*0018*/ 	.dword	_ZN40_INTERNAL_fa76c27e_4_k_cu_c6a623b7_341844cuda3std3__45__cpo5beginE
	.align		8
        /*0020*/ 	.dword	_ZN40_INTERNAL_fa76c27e_4_k_cu_c6a623b7_341844cuda3std3__45__cpo3endE
	.align		8
        /*0028*/ 	.dword	_ZN40_INTERNAL_fa76c27e_4_k_cu_c6a623b7_341844cuda3std3__45__cpo6cbeginE
	.align		8
        /*0030*/ 	.dword	_ZN40_INTERNAL_fa76c27e_4_k_cu_c6a623b7_341844cuda3std3__45__cpo4cendE
	.align		8
        /*0038*/ 	.dword	_ZN40_INTERNAL_fa76c27e_4_k_cu_c6a623b7_341844cuda3std3__442_GLOBAL__N__fa76c27e_4_k_cu_c6a623b7_341846ignoreE
	.align		8
        /*0040*/ 	.dword	_ZN40_INTERNAL_fa76c27e_4_k_cu_c6a623b7_341844cuda3std3__419piecewise_constructE
	.align		8
        /*0048*/ 	.dword	_ZN40_INTERNAL_fa76c27e_4_k_cu_c6a623b7_341844cuda3std3__48in_placeE
	.align		8
        /*0050*/ 	.dword	_ZN40_INTERNAL_fa76c27e_4_k_cu_c6a623b7_341844cuda3std6ranges3__45__cpo4swapE
	.align		8
        /*0058*/ 	.dword	_ZN40_INTERNAL_fa76c27e_4_k_cu_c6a623b7_341844cuda3std6ranges3__45__cpo9iter_moveE
	.align		8
        /*0060*/ 	.dword	_ZN40_INTERNAL_fa76c27e_4_k_cu_c6a623b7_341844cute7productE
	.align		8
        /*0068*/ 	.dword	_ZN40_INTERNAL_fa76c27e_4_k_cu_c6a623b7_341844cute1_E
	.align		8
        /*0070*/ 	.dword	$str$24
	.align		8
        /*0078*/ 	.dword	$str$25


//--------------------- .text._ZN7cutlass13device_kernelINS_4gemm6kernel13GemmUniversalIN4cute5tupleIJiiiiEEENS1_10collective13CollectiveMmaINS1_49MainloopSm90TmaGmmaRmemAWarpSpecializedMixedInputILi6ENS5_IJNS4_1CILi1EEESB_SB_EEENS1_32KernelTmaWarpSpecializedPingpongEEENS5_IJNSA_ILi64EEENSA_ILi256EEESF_EEENS_10bfloat16_tENS5_IJlSB_lEEENS5_IJNS_12float_e4m3_tEEEESJ_NS4_8TiledMMAINS4_8MMA_AtomIJNS4_4SM904GMMA28MMA_64x256x16_F32BF16BF16_RSILNSP_5MajorE0ELSR_0ELNSP_7ScaleInE1ELSS_1EEEEEENS4_6LayoutISC_NS5_IJNSA_ILi0EEESW_SW_EEEEENS5_IJNS4_10UnderscoreESZ_SZ_EEEEENS4_13SM90_TMA_LOADENS4_14ComposedLayoutINS4_7SwizzleILi3ELi4ELi3EEENS4_18smem_ptr_flag_bitsILi16EEENSV_INS5_IJNSA_ILi8EEESF_EEENS5_IJSF_SB_EEEEEEEvNS4_8identityES12_NS13_INS14_ILi2ELi4ELi3EEENS16_ILi8EEES1B_EENS4_9Copy_AtomIJNS4_39AutoVectorizingCopyWithAssumedAlignmentILi128EEESK_EEES1D_EENS_8epilogue10collective6detail29Sm90TmaWarpSpecializedAdapterINS1N_15DefaultEpilogueISI_SJ_SJ_NS1M_6thread17LinearCombinationISI_Li1EffLNS1R_9ScaleType4KindE0ELNS_15FloatRoundStyleE2ESI_EENS1_15EpilogueDefaultEEEEEvvEEEEvNT_6ParamsE --------------------------
	.section	.text._ZN7cutlass13device_kernelINS_4gemm6kernel13GemmUniversalIN4cute5tupleIJiiiiEEENS1_10collective13CollectiveMmaINS1_49MainloopSm90TmaGmmaRmemAWarpSpecializedMixedInputILi6ENS5_IJNS4_1CILi1EEESB_SB_EEENS1_32KernelTmaWarpSpecializedPingpongEEENS5_IJNSA_ILi64EEENSA_ILi256EEESF_EEENS_10bfloat16_tENS5_IJlSB_lEEENS5_IJNS_12float_e4m3_tEEEESJ_NS4_8TiledMMAINS4_8MMA_AtomIJNS4_4SM904GMMA28MMA_64x256x16_F32BF16BF16_RSILNSP_5MajorE0ELSR_0ELNSP_7ScaleInE1ELSS_1EEEEEENS4_6LayoutISC_NS5_IJNSA_ILi0EEESW_SW_EEEEENS5_IJNS4_10UnderscoreESZ_SZ_EEEEENS4_13SM90_TMA_LOADENS4_14ComposedLayoutINS4_7SwizzleILi3ELi4ELi3EEENS4_18smem_ptr_flag_bitsILi16EEENSV_INS5_IJNSA_ILi8EEESF_EEENS5_IJSF_SB_EEEEEEEvNS4_8identityES12_NS13_INS14_ILi2ELi4ELi3EEENS16_ILi8EEES1B_EENS4_9Copy_AtomIJNS4_39AutoVectorizingCopyWithAssumedAlignmentILi128EEESK_EEES1D_EENS_8epilogue10collective6detail29Sm90TmaWarpSpecializedAdapterINS1N_15DefaultEpilogueISI_SJ_SJ_NS1M_6thread17LinearCombinationISI_Li1EffLNS1R_9ScaleType4KindE0ELNS_15FloatRoundStyleE2ESI_EENS1_15EpilogueDefaultEEEEEvvEEEEvNT_6ParamsE,"ax",@progbits
	.align	128
.text._ZN7cutlass13device_kernelINS_4gemm6kernel13GemmUniversalIN4cute5tupleIJiiiiEEENS1_10collective13CollectiveMmaINS1_49MainloopSm90TmaGmmaRmemAWarpSpecializedMixedInputILi6ENS5_IJNS4_1CILi1EEESB_SB_EEENS1_32KernelTmaWarpSpecializedPingpongEEENS5_IJNSA_ILi64EEENSA_ILi256EEESF_EEENS_10bfloat16_tENS5_IJlSB_lEEENS5_IJNS_12float_e4m3_tEEEESJ_NS4_8TiledMMAINS4_8MMA_AtomIJNS4_4SM904GMMA28MMA_64x256x16_F32BF16BF16_RSILNSP_5MajorE0ELSR_0ELNSP_7ScaleInE1ELSS_1EEEEEENS4_6LayoutISC_NS5_IJNSA_ILi0EEESW_SW_EEEEENS5_IJNS4_10UnderscoreESZ_SZ_EEEEENS4_13SM90_TMA_LOADENS4_14ComposedLayoutINS4_7SwizzleILi3ELi4ELi3EEENS4_18smem_ptr_flag_bitsILi16EEENSV_INS5_IJNSA_ILi8EEESF_EEENS5_IJSF_SB_EEEEEEEvNS4_8identityES12_NS13_INS14_ILi2ELi4ELi3EEENS16_ILi8EEES1B_EENS4_9Copy_AtomIJNS4_39AutoVectorizingCopyWithAssumedAlignmentILi128EEESK_EEES1D_EENS_8epilogue10collective6detail29Sm90TmaWarpSpecializedAdapterINS1N_15DefaultEpilogueISI_SJ_SJ_NS1M_6thread17LinearCombinationISI_Li1EffLNS1R_9ScaleType4KindE0ELNS_15FloatRoundStyleE2ESI_EENS1_15EpilogueDefaultEEEEEvvEEEEvNT_6ParamsE:
        .type           _ZN7cutlass13device_kernelINS_4gemm6kernel13GemmUniversalIN4cute5tupleIJiiiiEEENS1_10collective13CollectiveMmaINS1_49MainloopSm90TmaGmmaRmemAWarpSpecializedMixedInputILi6ENS5_IJNS4_1CILi1EEESB_SB_EEENS1_32KernelTmaWarpSpecializedPingpongEEENS5_IJNSA_ILi64EEENSA_ILi256EEESF_EEENS_10bfloat16_tENS5_IJlSB_lEEENS5_IJNS_12float_e4m3_tEEEESJ_NS4_8TiledMMAINS4_8MMA_AtomIJNS4_4SM904GMMA28MMA_64x256x16_F32BF16BF16_RSILNSP_5MajorE0ELSR_0ELNSP_7ScaleInE1ELSS_1EEEEEENS4_6LayoutISC_NS5_IJNSA_ILi0EEESW_SW_EEEEENS5_IJNS4_10UnderscoreESZ_SZ_EEEEENS4_13SM90_TMA_LOADENS4_14ComposedLayoutINS4_7SwizzleILi3ELi4ELi3EEENS4_18smem_ptr_flag_bitsILi16EEENSV_INS5_IJNSA_ILi8EEESF_EEENS5_IJSF_SB_EEEEEEEvNS4_8identityES12_NS13_INS14_ILi2ELi4ELi3EEENS16_ILi8EEES1B_EENS4_9Copy_AtomIJNS4_39AutoVectorizingCopyWithAssumedAlignmentILi128EEESK_EEES1D_EENS_8epilogue10collective6detail29Sm90TmaWarpSpecializedAdapterINS1N_15DefaultEpilogueISI_SJ_SJ_NS1M_6thread17LinearCombinationISI_Li1EffLNS1R_9ScaleType4KindE0ELNS_15FloatRoundStyleE2ESI_EENS1_15EpilogueDefaultEEEEEvvEEEEvNT_6ParamsE,@function
        .size           _ZN7cutlass13device_kernelINS_4gemm6kernel13GemmUniversalIN4cute5tupleIJiiiiEEENS1_10collective13CollectiveMmaINS1_49MainloopSm90TmaGmmaRmemAWarpSpecializedMixedInputILi6ENS5_IJNS4_1CILi1EEESB_SB_EEENS1_32KernelTmaWarpSpecializedPingpongEEENS5_IJNSA_ILi64EEENSA_ILi256EEESF_EEENS_10bfloat16_tENS5_IJlSB_lEEENS5_IJNS_12float_e4m3_tEEEESJ_NS4_8TiledMMAINS4_8MMA_AtomIJNS4_4SM904GMMA28MMA_64x256x16_F32BF16BF16_RSILNSP_5MajorE0ELSR_0ELNSP_7ScaleInE1ELSS_1EEEEEENS4_6LayoutISC_NS5_IJNSA_ILi0EEESW_SW_EEEEENS5_IJNS4_10UnderscoreESZ_SZ_EEEEENS4_13SM90_TMA_LOADENS4_14ComposedLayoutINS4_7SwizzleILi3ELi4ELi3EEENS4_18smem_ptr_flag_bitsILi16EEENSV_INS5_IJNSA_ILi8EEESF_EEENS5_IJSF_SB_EEEEEEEvNS4_8identityES12_NS13_INS14_ILi2ELi4ELi3EEENS16_ILi8EEES1B_EENS4_9Copy_AtomIJNS4_39AutoVectorizingCopyWithAssumedAlignmentILi128EEESK_EEES1D_EENS_8epilogue10collective6detail29Sm90TmaWarpSpecializedAdapterINS1N_15DefaultEpilogueISI_SJ_SJ_NS1M_6thread17LinearCombinationISI_Li1EffLNS1R_9ScaleType4KindE0ELNS_15FloatRoundStyleE2ESI_EENS1_15EpilogueDefaultEEEEEvvEEEEvNT_6ParamsE,(.L_x_345 - _ZN7cutlass13device_kernelINS_4gemm6kernel13GemmUniversalIN4cute5tupleIJiiiiEEENS1_10collective13CollectiveMmaINS1_49MainloopSm90TmaGmmaRmemAWarpSpecializedMixedInputILi6ENS5_IJNS4_1CILi1EEESB_SB_EEENS1_32KernelTmaWarpSpecializedPingpongEEENS5_IJNSA_ILi64EEENSA_ILi256EEESF_EEENS_10bfloat16_tENS5_IJlSB_lEEENS5_IJNS_12float_e4m3_tEEEESJ_NS4_8TiledMMAINS4_8MMA_AtomIJNS4_4SM904GMMA28MMA_64x256x16_F32BF16BF16_RSILNSP_5MajorE0ELSR_0ELNSP_7ScaleInE1ELSS_1EEEEEENS4_6LayoutISC_NS5_IJNSA_ILi0EEESW_SW_EEEEENS5_IJNS4_10UnderscoreESZ_SZ_EEEEENS4_13SM90_TMA_LOADENS4_14ComposedLayoutINS4_7SwizzleILi3ELi4ELi3EEENS4_18smem_ptr_flag_bitsILi16EEENSV_INS5_IJNSA_ILi8EEESF_EEENS5_IJSF_SB_EEEEEEEvNS4_8identityES12_NS13_INS14_ILi2ELi4ELi3EEENS16_ILi8EEES1B_EENS4_9Copy_AtomIJNS4_39AutoVectorizingCopyWithAssumedAlignmentILi128EEESK_EEES1D_EENS_8epilogue10collective6detail29Sm90TmaWarpSpecializedAdapterINS1N_15DefaultEpilogueISI_SJ_SJ_NS1M_6thread17LinearCombinationISI_Li1EffLNS1R_9ScaleType4KindE0ELNS_15FloatRoundStyleE2ESI_EENS1_15EpilogueDefaultEEEEEvvEEEEvNT_6ParamsE)
        .other          _ZN7cutlass13device_kernelINS_4gemm6kernel13GemmUniversalIN4cute5tupleIJiiiiEEENS1_10collective13CollectiveMmaINS1_49MainloopSm90TmaGmmaRmemAWarpSpecializedMixedInputILi6ENS5_IJNS4_1CILi1EEESB_SB_EEENS1_32KernelTmaWarpSpecializedPingpongEEENS5_IJNSA_ILi64EEENSA_ILi256EEESF_EEENS_10bfloat16_tENS5_IJlSB_lEEENS5_IJNS_12float_e4m3_tEEEESJ_NS4_8TiledMMAINS4_8MMA_AtomIJNS4_4SM904GMMA28MMA_64x256x16_F32BF16BF16_RSILNSP_5MajorE0ELSR_0ELNSP_7ScaleInE1ELSS_1EEEEEENS4_6LayoutISC_NS5_IJNSA_ILi0EEESW_SW_EEEEENS5_IJNS4_10UnderscoreESZ_SZ_EEEEENS4_13SM90_TMA_LOADENS4_14ComposedLayoutINS4_7SwizzleILi3ELi4ELi3EEENS4_18smem_ptr_flag_bitsILi16EEENSV_INS5_IJNSA_ILi8EEESF_EEENS5_IJSF_SB_EEEEEEEvNS4_8identityES12_NS13_INS14_ILi2ELi4ELi3EEENS16_ILi8EEES1B_EENS4_9Copy_AtomIJNS4_39AutoVectorizingCopyWithAssumedAlignmentILi128EEESK_EEES1D_EENS_8epilogue10collective6detail29Sm90TmaWarpSpecializedAdapterINS1N_15DefaultEpilogueISI_SJ_SJ_NS1M_6thread17LinearCombinationISI_Li1EffLNS1R_9ScaleType4KindE0ELNS_15FloatRoundStyleE2ESI_EENS1_15EpilogueDefaultEEEEEvvEEEEvNT_6ParamsE,@"STO_CUDA_ENTRY STV_DEFAULT"
_ZN7cutlass13device_kernelINS_4gemm6kernel13GemmUniversalIN4cute5tupleIJiiiiEEENS1_10collective13CollectiveMmaINS1_49MainloopSm90TmaGmmaRmemAWarpSpecializedMixedInputILi6ENS5_IJNS4_1CILi1EEESB_SB_EEENS1_32KernelTmaWarpSpecializedPingpongEEENS5_IJNSA_ILi64EEENSA_ILi256EEESF_EEENS_10bfloat16_tENS5_IJlSB_lEEENS5_IJNS_12float_e4m3_tEEEESJ_NS4_8TiledMMAINS4_8MMA_AtomIJNS4_4SM904GMMA28MMA_64x256x16_F32BF16BF16_RSILNSP_5MajorE0ELSR_0ELNSP_7ScaleInE1ELSS_1EEEEEENS4_6LayoutISC_NS5_IJNSA_ILi0EEESW_SW_EEEEENS5_IJNS4_10UnderscoreESZ_SZ_EEEEENS4_13SM90_TMA_LOADENS4_14ComposedLayoutINS4_7SwizzleILi3ELi4ELi3EEENS4_18smem_ptr_flag_bitsILi16EEENSV_INS5_IJNSA_ILi8EEESF_EEENS5_IJSF_SB_EEEEEEEvNS4_8identityES12_NS13_INS14_ILi2ELi4ELi3EEENS16_ILi8EEES1B_EENS4_9Copy_AtomIJNS4_39AutoVectorizingCopyWithAssumedAlignmentILi128EEESK_EEES1D_EENS_8epilogue10collective6detail29Sm90TmaWarpSpecializedAdapterINS1N_15DefaultEpilogueISI_SJ_SJ_NS1M_6thread17LinearCombinationISI_Li1EffLNS1R_9ScaleType4KindE0ELNS_15FloatRoundStyleE2ESI_EENS1_15EpilogueDefaultEEEEEvvEEEEvNT_6ParamsE:
[----:B------:R-:W0:Y:S01]  /*0000*/  LDC R1, c[0x0][0x28] ;  /* 0x00000a00ff017b82 */ /* 0x000e220000000800 */
[----:B------:R-:W1:Y:S01]  /*0010*/  S2R R0, SR_TID.X ;  /* 0x0000000000007919 */ /* 0x000e620000002100 */
[----:B------:R-:W-:Y:S01]  /*0020*/  ELECT P0, URZ, PT ;  /* 0x00000000003f782f */ /* 0x000fe20003800000 */
[----:B------:R-:W-:Y:S01]  /*0030*/  BSSY B0, `(.L_x_0) ;  /* 0x0000014000007945 */ /* 0x000fe20003800000 */
[----:B-1----:R-:W-:-:S05]  /*0040*/  SHF.R.U32.HI R2, RZ, 0x5, R0 ;  /* 0x00000005ff027819 */ /* 0x002fca0000011600 */
[----:B------:R-:W1:Y:S02]  /*0050*/  SHFL.IDX PT, R3, R2, RZ, 0x1f ;  /* 0x00001fff02037589 */ /* 0x000e6400000e0000 */
[----:B-1----:R-:W-:Y:S02]  /*0060*/  R2UR UR4, R3 ;  /* 0x00000000030472ca */ /* 0x002fe400000e0000 */
[----:B------:R-:W-:-:S05]  /*0070*/  SHF.R.U32.HI R3, RZ, 0x7, R0 ;  /* 0x00000007ff037819 */ /* 0x000fca0000011600 */
[----:B------:R1:W2:Y:S06]  /*0080*/  SHFL.IDX PT, R4, R3, RZ, 0x1f ;  /* 0x00001fff03047589 */ /* 0x0002ac00000e0000 */
[----:B------:R-:W-:Y:S02]  /*0090*/  USHF.R.S32.HI UR5, URZ, 0x1f, UR4 ;  /* 0x0000001f3f057899 */ /* 0x000fe40008011404 */
[----:B------:R-:W-:Y:S02]  /*00a0*/  ISETP.NE.OR P0, PT, RZ, UR4, !P0 ;  /* 0x00000004ff007c0c */ /* 0x000fe4000c705670 */
[----:B------:R-:W-:-:S04]  /*00b0*/  ULEA.HI UR5, UR5, UR4, URZ, 0x2 ;  /* 0x0000000405057291 */ /* 0x000fc8000f8f103f */
[----:B------:R-:W-:-:S04]  /*00c0*/  ULOP3.LUT UR5, UR5, 0xfffffffc, URZ, 0xc0, !UPT ;  /* 0xfffffffc05057892 */ /* 0x000fc8000f8ec03f */
[----:B------:R-:W-:-:S03]  /*00d0*/  UIADD3 UR4, UR4, -UR5, URZ ;  /* 0x8000000504047290 */ /* 0x000fc6000fffe03f */
[----:B01----:R-:W-:Y:S09]  /*00e0*/  @P0 BRA `(.L_x_1) ;  /* 0x0000000000200947 */ /* 0x003ff20003800000 */
[----:B------:R-:W-:Y:S02]  /*00f0*/  ULDC.64 UR6, c[0x0][0x198] ;  /* 0x0000660000067ab9 */ /* 0x000fe40000000a00 */
[----:B------:R-:W-:Y:S02]  /*0100*/  UIADD3 UR8, UP0, UR6, 0xf0, URZ ;  /* 0x000000f006087890 */ /* 0x000fe4000ff1e03f */
[----:B------:R-:W-:Y:S02]  /*0110*/  UIADD3 UR6, UP1, UR6, 0x1f0, URZ ;  /* 0x000001f006067890 */ /* 0x000fe4000ff3e03f */
[----:B------:R-:W-:Y:S02]  /*0120*/  UIADD3.X UR9, URZ, UR7, URZ, UP0, !UPT ;  /* 0x000000073f097290 */ /* 0x000fe400087fe43f */
[----:B------:R-:W-:-:S07]  /*0130*/  UIADD3.X UR7, URZ, UR7, URZ, UP1, !UPT ;  /* 0x000000073f077290 */ /* 0x000fce0008ffe43f */
[----:B------:R0:W-:Y:S02]  /*0140*/  UTMACCTL.PF [UR8] ;  /* 0x00000000080079b9 */ /* 0x0001e40008040000 */
[----:B------:R0:W-:Y:S02]  /*0150*/  UTMACCTL.PF [UR6] ;  /* 0x00000000060079b9 */ /* 0x0001e40008040000 */
[----:B0-----:R-:W-:Y:S01]  /*0160*/  NOP ;  /* 0x0000000000007918 */ /* 0x001fe20000000000 */
.L_x_1:
[----:B------:R-:W-:Y:S05]  /*0170*/  BSYNC B0 ;  /* 0x0000000000007941 */ /* 0x000fea0003800000 */
.L_x_0:
[----:B------:R-:W0:Y:S01]  /*0180*/  SHFL.IDX PT, R5, R2, RZ, 0x1f ;  /* 0x00001fff02057589 */ /* 0x000e2200000e0000 */
[----:B--2---:R-:W-:Y:S01]  /*0190*/  R2UR UR13, R4 ;  /* 0x00000000040d72ca */ /* 0x004fe200000e0000 */
[----:B------:R-:W-:-:S04]  /*01a0*/  UISETP.NE.AND UP0, UPT, UR4, 0x3, UPT ;  /* 0x000000030400788c */ /* 0x000fc8000bf05270 */
[----:B------:R-:W-:-:S08]  /*01b0*/  UISETP.EQ.OR UP0, UPT, UR4, URZ, !UP0 ;  /* 0x0000003f0400728c */ /* 0x000fd0000c702670 */
[----:B------:R-:W-:Y:S02]  /*01c0*/  UIADD3 UR12, UR13, -0x1, URZ ;  /* 0xffffffff0d0c7890 */ /* 0x000fe4000fffe03f */
[----:B------:R-:W-:Y:S02]  /*01d0*/  UISETP.EQ.AND UP0, UPT, UR13, URZ, UP0 ;  /* 0x0000003f0d00728c */ /* 0x000fe40008702270 */
[----:B------:R-:W-:Y:S02]  /*01e0*/  UISETP.GE.U32.AND UP1, UPT, UR12, 0x2, UPT ;  /* 0x000000020c00788c */ /* 0x000fe4000bf26070 */
[----:B------:R-:W-:Y:S01]  /*01f0*/  USEL UR37, URZ, 0x1, !UP0 ;  /* 0x000000013f257887 */ /* 0x000fe2000c000000 */
[----:B0-----:R-:W-:-:S03]  /*0200*/  ISETP.NE.AND P0, PT, R5, RZ, PT ;  /* 0x000000ff0500720c */ /* 0x001fc60003f05270 */
[----:B------:R-:W-:-:S10]  /*0210*/  USEL UR37, UR37, 0x2, UP1 ;  /* 0x0000000225257887 */ /* 0x000fd40008800000 */
[----:B------:R-:W-:Y:S05]  /*0220*/  @P0 BRA `(.L_x_2) ;  /* 0x0000000000680947 */ /* 0x000fea0003800000 */
[----:B------:R-:W0:Y:S01]  /*0230*/  S2UR UR6, SR_CgaCtaId ;  /* 0x00000000000679c3 */ /* 0x000e220000008800 */
[----:B------:R-:W-:Y:S01]  /*0240*/  UMOV UR5, 0x400 ;  /* 0x0000040000057882 */ /* 0x000fe20000000000 */
[----:B------:R-:W-:Y:S01]  /*0250*/  UMOV UR7, 0x1 ;  /* 0x0000000100077882 */ /* 0x000fe20000000000 */
[----:B------:R-:W-:Y:S01]  /*0260*/  UMOV UR8, 0x80 ;  /* 0x0000008000087882 */ /* 0x000fe20000000000 */
[----:B------:R-:W-:Y:S01]  /*0270*/  ELECT P0, URZ, PT ;  /* 0x00000000003f782f */ /* 0x000fe20003800000 */
[----:B------:R-:W-:-:S04]  /*0280*/  UIADD3 UR8, -UR8, 0x100000, URZ ;  /* 0x0010000008087890 */ /* 0x000fc8000fffe13f */
[----:B------:R-:W-:Y:S02]  /*0290*/  USHF.L.U32 UR9, UR8, 0xb, URZ ;  /* 0x0000000b08097899 */ /* 0x000fe4000800063f */
[----:B------:R-:W-:Y:S02]  /*02a0*/  USHF.L.U32 UR8, UR8, 0x1, URZ ;  /* 0x0000000108087899 */ /* 0x000fe4000800063f */
[----:B0-----:R-:W-:Y:S02]  /*02b0*/  ULEA UR5, UR6, UR5, 0x18 ;  /* 0x0000000506057291 */ /* 0x001fe4000f8ec03f */
[----:B------:R-:W-:-:S04]  /*02c0*/  UIADD3 UR6, -UR7, 0x100000, URZ ;  /* 0x0010000007067890 */ /* 0x000fc8000fffe13f */
[----:B------:R-:W-:Y:S02]  /*02d0*/  USHF.L.U32 UR7, UR6, 0xb, URZ ;  /* 0x0000000b06077899 */ /* 0x000fe4000800063f */
[----:B------:R-:W-:Y:S01]  /*02e0*/  USHF.L.U32 UR6, UR6, 0x1, URZ ;  /* 0x0000000106067899 */ /* 0x000fe2000800063f */
[----:B------:R-:W0:Y:S11]  /*02f0*/  FENCE.VIEW.ASYNC.S ;  /* 0x00000000000073c6 */ /* 0x000e360000000000 */
[----:B0-----:R0:W1:Y:S01]  /*0300*/  SYNCS.EXCH.64 URZ, [UR5], UR6 ;  /* 0x00000006053f75b2 */ /* 0x0010620008000100 */
[----:B------:R0:W2:Y:S01]  /*0310*/  SYNCS.EXCH.64 URZ, [UR5+0x30], UR8 ;  /* 0x00003008053f75b2 */ /* 0x0000a20008000100 */
[----:B------:R0:W3:Y:S01]  /*0320*/  SYNCS.EXCH.64 URZ, [UR5+0x8], UR6 ;  /* 0x00000806053f75b2 */ /* 0x0000e20008000100 */
[----:B------:R0:W4:Y:S01]  /*0330*/  SYNCS.EXCH.64 URZ, [UR5+0x38], UR8 ;  /* 0x00003808053f75b2 */ /* 0x0001220008000100 */
[----:B------:R0:W0:Y:S01]  /*0340*/  SYNCS.EXCH.64 URZ, [UR5+0x10], UR6 ;  /* 0x00001006053f75b2 */ /* 0x0000220008000100 */
[----:B------:R0:W0:Y:S01]  /*0350*/  SYNCS.EXCH.64 URZ, [UR5+0x40], UR8 ;  /* 0x00004008053f75b2 */ /* 0x0000220008000100 */
[----:B------:R0:W0:Y:S01]  /*0360*/  SYNCS.EXCH.64 URZ, [UR5+0x18], UR6 ;  /* 0x00001806053f75b2 */ /* 0x0000220008000100 */
[----:B------:R0:W0:Y:S01]  /*0370*/  SYNCS.EXCH.64 URZ, [UR5+0x48], UR8 ;  /* 0x00004808053f75b2 */ /* 0x0000220008000100 */
[----:B------:R0:W0:Y:S01]  /*0380*/  SYNCS.EXCH.64 URZ, [UR5+0x20], UR6 ;  /* 0x00002006053f75b2 */ /* 0x0000220008000100 */
[----:B------:R0:W0:Y:S01]  /*0390*/  SYNCS.EXCH.64 URZ, [UR5+0x50], UR8 ;  /* 0x00005008053f75b2 */ /* 0x0000220008000100 */
[----:B------:R0:W0:Y:S01]  /*03a0*/  SYNCS.EXCH.64 URZ, [UR5+0x28], UR6 ;  /* 0x00002806053f75b2 */ /* 0x0000220008000100 */
[----:B------:R0:W0:Y:S01]  /*03b0*/  SYNCS.EXCH.64 URZ, [UR5+0x58], UR8 ;  /* 0x00005808053f75b2 */ /* 0x0000220008000100 */
[----:B------:R-:W-:Y:S01]  /*03c0*/  NOP ;  /* 0x0000000000007918 */ /* 0x000fe20000000000 */
.L_x_2:
[----:B------:R-:W5:Y:S01]  /*03d0*/  SHFL.IDX PT, R5, R2, RZ, 0x1f ;  /* 0x00001fff02057589 */ /* 0x000f6200000e0000 */
[----:B------:R-:W-:Y:S01]  /*03e0*/  ELECT P0, URZ, PT ;  /* 0x00000000003f782f */ /* 0x000fe20003800000 */
[----:B------:R-:W-:Y:S01]  /*03f0*/  NOP ;  /* 0x0000000000007918 */ /* 0x000fe20000000000 */
[----:B------:R-:W-:Y:S01]  /*0400*/  ELECT P1, URZ, PT ;  /* 0x00000000003f782f */ /* 0x000fe20003820000 */
[----:B------:R-:W1:Y:S01]  /*0410*/  SHFL.IDX PT, R4, R2, RZ, 0x1f ;  /* 0x00001fff02047589 */ /* 0x000e6200000e0000 */
[----:B0-----:R-:W-:Y:S01]  /*0420*/  UMOV UR6, 0x20 ;  /* 0x0000002000067882 */ /* 0x001fe20000000000 */
[----:B------:R-:W-:Y:S01]  /*0430*/  UMOV UR9, 0x80 ;  /* 0x0000008000097882 */ /* 0x000fe20000000000 */
[----:B------:R-:W-:Y:S01]  /*0440*/  NOP ;  /* 0x0000000000007918 */ /* 0x000fe20000000000 */
[----:B------:R0:W2:Y:S01]  /*0450*/  SHFL.IDX PT, R2, R3, RZ, 0x1f ;  /* 0x00001fff03027589 */ /* 0x0000a200000e0000 */
[----:B------:R-:W-:Y:S01]  /*0460*/  ULDC.64 UR52, c[0x0][0x208] ;  /* 0x0000820000347ab9 */ /* 0x000fe20000000a00 */
[----:B0-----:R-:W-:-:S04]  /*0470*/  SHF.R.S32.HI R3, RZ, 0x1f, R0 ;  /* 0x0000001fff037819 */ /* 0x001fc80000011400 */
[----:B------:R-:W-:Y:S02]  /*0480*/  LEA.HI R3, R3, R0, RZ, 0x7 ;  /* 0x0000000003037211 */ /* 0x000fe400078f38ff */
[----:B-----5:R-:W-:Y:S02]  /*0490*/  ISETP.NE.OR P0, PT, R5, RZ, !P0 ;  /* 0x000000ff0500720c */ /* 0x020fe40004705670 */
[----:B------:R-:W-:Y:S02]  /*04a0*/  LOP3.LUT R3, R3, 0xffffff80, RZ, 0xc0, !PT ;  /* 0xffffff8003037812 */ /* 0x000fe400078ec0ff */
[----:B-1----:R-:W-:-:S03]  /*04b0*/  ISETP.NE.OR P1, PT, R4, RZ, !P1 ;  /* 0x000000ff0400720c */ /* 0x002fc60004f25670 */
[----:B------:R-:W-:Y:S01]  /*04c0*/  IMAD.IADD R23, R0, 0x1, -R3 ;  /* 0x0000000100177824 */ /* 0x000fe200078e0a03 */
[----:B--2---:R-:W-:-:S05]  /*04d0*/  R2UR UR46, R2 ;  /* 0x00000000022e72ca */ /* 0x004fca00000e0000 */
[----:B------:R-:W-:-:S04]  /*04e0*/  VOTEU.ALL UP0, P0 ;  /* 0x00000000003f7886 */ /* 0x000fc80000000000 */
[----:B------:R-:W-:Y:S01]  /*04f0*/  VOTEU.ALL UP1, P1 ;  /* 0x00000000003f7886 */ /* 0x000fe20000820000 */
[----:B------:R-:W0:Y:S01]  /*0500*/  @!UP0 S2UR UR8, SR_CgaCtaId ;  /* 0x00000000000889c3 */ /* 0x000e220000008800 */
[----:B------:R-:W-:Y:S01]  /*0510*/  @!UP0 UMOV UR5, 0x400 ;  /* 0x0000040000058882 */ /* 0x000fe20000000000 */
[----:B------:R-:W-:-:S04]  /*0520*/  @!UP0 UIADD3 UR6, -UR6, 0x100000, URZ ;  /* 0x0010000006068890 */ /* 0x000fc8000fffe13f */
[----:B------:R-:W-:Y:S02]  /*0530*/  @!UP0 USHF.L.U32 UR7, UR6, 0xb, URZ ;  /* 0x0000000b06078899 */ /* 0x000fe4000800063f */
[----:B------:R-:W-:Y:S01]  /*0540*/  @!UP0 USHF.L.U32 UR6, UR6, 0x1, URZ ;  /* 0x0000000106068899 */ /* 0x000fe2000800063f */
[----:B------:R-:W-:Y:S01]  /*0550*/  @!UP1 UMOV UR10, 0x400 ;  /* 0x00000400000a9882 */ /* 0x000fe20000000000 */
[----:B------:R-:W-:Y:S01]  /*0560*/  VOTEU.ALL UP2, P1 ;  /* 0x00000000003f7886 */ /* 0x000fe20000840000 */
[----:B------:R-:W-:Y:S01]  /*0570*/  VOTEU.ALL UP3, P1 ;  /* 0x00000000003f7886 */ /* 0x000fe20000860000 */
[----:B------:R-:W-:Y:S01]  /*0580*/  VOTEU.ALL UP4, P1 ;  /* 0x00000000003f7886 */ /* 0x000fe20000880000 */
[----:B------:R-:W1:Y:S01]  /*0590*/  @!UP1 S2UR UR11, SR_CgaCtaId ;  /* 0x00000000000b99c3 */ /* 0x000e620000008800 */
[----:B------:R-:W-:Y:S01]  /*05a0*/  VOTEU.ALL UP5, P1 ;  /* 0x00000000003f7886 */ /* 0x000fe200008a0000 */
[----:B------:R-:W-:Y:S01]  /*05b0*/  ISETP.NE.AND P1, PT, RZ, UR13, PT ;  /* 0x0000000dff007c0c */ /* 0x000fe2000bf25270 */
[----:B0-----:R-:W-:-:S02]  /*05c0*/  @!UP0 ULEA UR5, UR8, UR5, 0x18 ;  /* 0x0000000508058291 */ /* 0x001fc4000f8ec03f */
[----:B------:R-:W-:-:S04]  /*05d0*/  @!UP1 UIADD3 UR8, -UR9, 0x100000, URZ ;  /* 0x0010000009089890 */ /* 0x000fc8000fffe13f */
[----:B------:R-:W-:Y:S02]  /*05e0*/  @!UP1 USHF.L.U32 UR9, UR8, 0xb, URZ ;  /* 0x0000000b08099899 */ /* 0x000fe4000800063f */
[----:B------:R-:W-:Y:S01]  /*05f0*/  @!UP1 USHF.L.U32 UR8, UR8, 0x1, URZ ;  /* 0x0000000108089899 */ /* 0x000fe2000800063f */
[----:B------:R-:W-:Y:S01]  /*0600*/  VOTEU.ALL UP0, P0 ;  /* 0x00000000003f7886 */ /* 0x000fe20000000000 */
[----:B-1----:R-:W-:Y:S01]  /*0610*/  @!UP1 ULEA UR10, UR11, UR10, 0x18 ;  /* 0x0000000a0b0a9291 */ /* 0x002fe2000f8ec03f */
[----:B------:R-:W-:Y:S01]  /*0620*/  VOTEU.ALL UP1, P0 ;  /* 0x00000000003f7886 */ /* 0x000fe20000020000 */
[----:B------:R-:W0:Y:S02]  /*0630*/  FENCE.VIEW.ASYNC.S ;  /* 0x00000000000073c6 */ /* 0x000e240000000000 */
[----:B0-----:R-:W3:Y:S02]  /*0640*/  @!UP0 SYNCS.EXCH.64 URZ, [UR5+0x90], UR6 ;  /* 0x00009006053f85b2 */ /* 0x001ee40008000100 */
[----:B------:R0:W3:Y:S01]  /*0650*/  @!UP1 SYNCS.EXCH.64 URZ, [UR5+0x98], UR6 ;  /* 0x00009806053f95b2 */ /* 0x0000e20008000100 */
[----:B------:R-:W-:Y:S01]  /*0660*/  NOP ;  /* 0x0000000000007918 */ /* 0x000fe20000000000 */
[----:B0-----:R-:W-:-:S02]  /*0670*/  ULDC.64 UR6, c[0x0][0x798] ;  /* 0x0001e60000067ab9 */ /* 0x001fc40000000a00 */
[----:B------:R-:W-:Y:S02]  /*0680*/  ISETP.NE.U32.AND P0, PT, RZ, UR6, PT ;  /* 0x00000006ff007c0c */ /* 0x000fe4000bf05070 */
[----:B------:R0:W3:Y:S02]  /*0690*/  @!UP2 SYNCS.EXCH.64 URZ, [UR10+0x70], UR8 ;  /* 0x000070080a3fa5b2 */ /* 0x0000e40008000100 */
[----:B------:R-:W-:Y:S01]  /*06a0*/  ISETP.NE.AND.EX P0, PT, RZ, UR7, PT, P0 ;  /* 0x00000007ff007c0c */ /* 0x000fe2000bf05300 */
[----:B------:R0:W3:Y:S01]  /*06b0*/  @!UP3 SYNCS.EXCH.64 URZ, [UR10+0x78], UR8 ;  /* 0x000078080a3fb5b2 */ /* 0x0000e20008000100 */
[----:B------:R0:W3:Y:S01]  /*06c0*/  @!UP4 SYNCS.EXCH.64 URZ, [UR10+0x80], UR8 ;  /* 0x000080080a3fc5b2 */ /* 0x0000e20008000100 */
[----:B------:R0:W3:Y:S01]  /*06d0*/  @!UP5 SYNCS.EXCH.64 URZ, [UR10+0x88], UR8 ;  /* 0x000088080a3fd5b2 */ /* 0x0000e20008000100 */
[----:B------:R-:W-:Y:S01]  /*06e0*/  NOP ;  /* 0x0000000000007918 */ /* 0x000fe20000000000 */
[----:B---34-:R-:W-:Y:S08]  /*06f0*/  BAR.SYNC.DEFER_BLOCKING 0x0 ;  /* 0x0000000000007b1d */ /* 0x018ff00000010000 */
[----:B0-----:R-:W-:Y:S05]  /*0700*/  @!P0 BRA `(.L_x_3) ;  /* 0x00000000001c8947 */ /* 0x001fea0003800000 */
[----:B------:R-:W0:Y:S02]  /*0710*/  LDC.64 R2, c[0x0][0x798] ;  /* 0x0001e600ff027b82 */ /* 0x000e240000000a00 */
[----:B0-----:R-:W2:Y:S02]  /*0720*/  LDG.E.64 R2, desc[UR52][R2.64] ;  /* 0x0000003402027981 */ /* 0x001ea4000c1e1b00 */
[----:B--2---:R-:W-:-:S04]  /*0730*/  ISETP.NE.U32.AND P0, PT, R2, RZ, PT ;  /* 0x000000ff0200720c */ /* 0x004fc80003f05070 */
[----:B------:R-:W-:-:S13]  /*0740*/  ISETP.NE.AND.EX P0, PT, R3, RZ, PT, P0 ;  /* 0x000000ff0300720c */ /* 0x000fda0003f05300 */
[----:B------:R-:W-:Y:S05]  /*0750*/  @!P0 BRA `(.L_x_3) ;  /* 0x0000000000088947 */ /* 0x000fea0003800000 */
[----:B------:R1:W5:Y:S01]  /*0760*/  LD.E R153, desc[UR52][R2.64] ;  /* 0x0000003402997980 */ /* 0x000362000c101900 */
[----:B------:R-:W-:Y:S05]  /*0770*/  BRA `(.L_x_4) ;  /* 0x0000000000247947 */ /* 0x000fea0003800000 */
.L_x_3:
[----:B------:R-:W-:Y:S02]  /*0780*/  ULDC.64 UR6, c[0x0][0x788] ;  /* 0x0001e20000067ab9 */ /* 0x000fe40000000a00 */
[----:B------:R-:W-:-:S04]  /*0790*/  ISETP.NE.U32.AND P0, PT, RZ, UR6, PT ;  /* 0x00000006ff007c0c */ /* 0x000fc8000bf05070 */
[----:B------:R-:W-:-:S13]  /*07a0*/  ISETP.NE.AND.EX P0, PT, RZ, UR7, PT, P0 ;  /* 0x00000007ff007c0c */ /* 0x000fda000bf05300 */
[----:B------:R-:W-:Y:S05]  /*07b0*/  @!P0 BRA `(.L_x_5) ;  /* 0x00000000000c8947 */ /* 0x000fea0003800000 */
[----:B------:R-:W0:Y:S02]  /*07c0*/  LDC.64 R2, c[0x0][0x788] ;  /* 0x0001e200ff027b82 */ /* 0x000e240000000a00 */
[----:B0-----:R0:W5:Y:S01]  /*07d0*/  LDG.E R153, desc[UR52][R2.64] ;  /* 0x0000003402997981 */ /* 0x001162000c1e1900 */
[----:B------:R-:W-:Y:S05]  /*07e0*/  BRA `(.L_x_4) ;  /* 0x0000000000087947 */ /* 0x000fea0003800000 */
.L_x_5:
[----:B------:R-:W-:Y:S02]  /*07f0*/  ULDC UR5, c[0x0][0x780] ;  /* 0x0001e00000057ab9 */ /* 0x000fe40000000800 */
[----:B------:R-:W-:-:S07]  /*0800*/  IMAD.U32 R153, RZ, RZ, UR5 ;  /* 0x00000005ff997e24 */ /* 0x000fce000f8e00ff */
.L_x_4:
[----:B------:R-:W-:Y:S02]  /*0810*/  ULDC.64 UR6, c[0x0][0x7a0] ;  /* 0x0001e80000067ab9 */ /* 0x000fe40000000a00 */
[----:B------:R-:W-:-:S04]  /*0820*/  ISETP.NE.U32.AND P0, PT, RZ, UR6, PT ;  /* 0x00000006ff007c0c */ /* 0x000fc8000bf05070 */
[----:B------:R-:W-:-:S13]  /*0830*/  ISETP.NE.AND.EX P0, PT, RZ, UR7, PT, P0 ;  /* 0x00000007ff007c0c */ /* 0x000fda000bf05300 */
[----:B------:R-:W-:Y:S05]  /*0840*/  @!P0 BRA `(.L_x_6) ;  /* 0x00000000001c8947 */ /* 0x000fea0003800000 */
[----:B01----:R-:W0:Y:S02]  /*0850*/  LDC.64 R2, c[0x0][0x7a0] ;  /* 0x0001e800ff027b82 */ /* 0x003e240000000a00 */
[----:B0-----:R-:W2:Y:S02]  /*0860*/  LDG.E.64 R2, desc[UR52][R2.64] ;  /* 0x0000003402027981 */ /* 0x001ea4000c1e1b00 */
[----:B--2---:R-:W-:-:S04]  /*0870*/  ISETP.NE.U32.AND P0, PT, R2, RZ, PT ;  /* 0x000000ff0200720c */ /* 0x004fc80003f05070 */
[----:B------:R-:W-:-:S13]  /*0880*/  ISETP.NE.AND.EX P0, PT, R3, RZ, PT, P0 ;  /* 0x000000ff0300720c */ /* 0x000fda0003f05300 */
[----:B------:R-:W-:Y:S05]  /*0890*/  @!P0 BRA `(.L_x_6) ;  /* 0x0000000000088947 */ /* 0x000fea0003800000 */
[----:B------:R3:W5:Y:S01]  /*08a0*/  LD.E R152, desc[UR52][R2.64] ;  /* 0x0000003402987980 */ /* 0x000762000c101900 */
[----:B------:R-:W-:Y:S05]  /*08b0*/  BRA `(.L_x_7) ;  /* 0x0000000000247947 */ /* 0x000fea0003800000 */
.L_x_6:
[----:B------:R-:W-:Y:S02]  /*08c0*/  ULDC.64 UR6, c[0x0][0x790] ;  /* 0x0001e40000067ab9 */ /* 0x000fe40000000a00 */
[----:B------:R-:W-:-:S04]  /*08d0*/  ISETP.NE.U32.AND P0, PT, RZ, UR6, PT ;  /* 0x00000006ff007c0c */ /* 0x000fc8000bf05070 */
[----:B------:R-:W-:-:S13]  /*08e0*/  ISETP.NE.AND.EX P0, PT, RZ, UR7, PT, P0 ;  /* 0x00000007ff007c0c */ /* 0x000fda000bf05300 */
[----:B------:R-:W-:Y:S05]  /*08f0*/  @!P0 BRA `(.L_x_8) ;  /* 0x00000000000c8947 */ /* 0x000fea0003800000 */
[----:B01----:R-:W0:Y:S02]  /*0900*/  LDC.64 R2, c[0x0][0x790] ;  /* 0x0001e400ff027b82 */ /* 0x003e240000000a00 */
[----:B0-----:R2:W5:Y:S01]  /*0910*/  LDG.E R152, desc[UR52][R2.64] ;  /* 0x0000003402987981 */ /* 0x001562000c1e1900 */
[----:B------:R-:W-:Y:S05]  /*0920*/  BRA `(.L_x_7) ;  /* 0x0000000000087947 */ /* 0x000fea0003800000 */
.L_x_8:
[----:B------:R-:W-:Y:S02]  /*0930*/  ULDC UR5, c[0x0][0x784] ;  /* 0x0001e10000057ab9 */ /* 0x000fe40000000800 */
[----:B------:R-:W-:-:S07]  /*0940*/  IMAD.U32 R152, RZ, RZ, UR5 ;  /* 0x00000005ff987e24 */ /* 0x000fce000f8e00ff */
.L_x_7:
[----:B0123--:R-:W0:Y:S01]  /*0950*/  LDC R2, c[0x0][0x85c] ;  /* 0x00021700ff027b82 */ /* 0x00fe220000000800 */
[----:B------:R-:W1:Y:S01]  /*0960*/  S2R R12, SR_CTAID.Y ;  /* 0x00000000000c7919 */ /* 0x000e620000002600 */
[----:B------:R-:W-:Y:S01]  /*0970*/  UISETP.NE.AND UP0, UPT, UR13, 0x2, UPT ;  /* 0x000000020d00788c */ /* 0x000fe2000bf05270 */
[----:B------:R-:W-:Y:S01]  /*0980*/  IMAD.MOV.U32 R5, RZ, RZ, RZ ;  /* 0x000000ffff057224 */ /* 0x000fe200078e00ff */
[----:B------:R-:W-:Y:S01]  /*0990*/  ULDC UR5, c[0x0][0x28c] ;  /* 0x0000a30000057ab9 */ /* 0x000fe20000000800 */
[----:B------:R-:W2:Y:S01]  /*09a0*/  S2R R4, SR_CTAID.X ;  /* 0x0000000000047919 */ /* 0x000ea20000002500 */
[----:B------:R-:W-:Y:S02]  /*09b0*/  UIADD3 UR5, UR5, 0x3f, URZ ;  /* 0x0000003f05057890 */ /* 0x000fe4000fffe03f */
[----:B------:R-:W-:Y:S01]  /*09c0*/  PLOP3.LUT P0, PT, PT, PT, UP0, 0x80, 0x0 ;  /* 0x000000000000781c */ /* 0x000fe20003f0f008 */
[----:B------:R-:W-:Y:S01]  /*09d0*/  UMOV UR49, URZ ;  /* 0x0000003f00317c82 */ /* 0x000fe20008000000 */
[----:B------:R-:W-:Y:S01]  /*09e0*/  USHF.R.S32.HI UR8, URZ, 0x1f, UR5 ;  /* 0x0000001f3f087899 */ /* 0x000fe20008011405 */
[----:B------:R-:W-:Y:S01]  /*09f0*/  UMOV UR36, URZ ;  /* 0x0000003f00247c82 */ /* 0x000fe20008000000 */
[----:B------:R-:W-:-:S02]  /*0a00*/  ULDC.64 UR10, c[0x0][0x850] ;  /* 0x00021400000a7ab9 */ /* 0x000fc40000000a00 */
[----:B------:R-:W-:-:S04]  /*0a10*/  ULEA.HI UR8, UR8, UR5, URZ, 0x6 ;  /* 0x0000000508087291 */ /* 0x000fc8000f8f303f */
[----:B------:R-:W-:Y:S01]  /*0a20*/  USHF.R.S32.HI UR38, URZ, 0x6, UR8 ;  /* 0x000000063f267899 */ /* 0x000fe20008011408 */
[----:B0-----:R-:W-:-:S04]  /*0a30*/  ISETP.NE.AND P2, PT, R2, 0x1, PT ;  /* 0x000000010200780c */ /* 0x001fc80003f45270 */
[----:B------:R-:W-:-:S09]  /*0a40*/  P2R R3, PR, RZ, 0x4 ;  /* 0x00000004ff037803 */ /* 0x000fd20000000000 */
[----:B------:R-:W2:Y:S01]  /*0a50*/  @P2 LDC R17, c[0x0][0x10] ;  /* 0x00000400ff112b82 */ /* 0x000ea20000000800 */
[----:B-1----:R-:W-:Y:S02]  /*0a60*/  @P2 IMAD.MOV.U32 R6, RZ, RZ, R12 ;  /* 0x000000ffff062224 */ /* 0x002fe400078e000c */
[----:B------:R-:W-:-:S05]  /*0a70*/  @P2 IMAD.MOV.U32 R7, RZ, RZ, RZ ;  /* 0x000000ffff072224 */ /* 0x000fca00078e00ff */
[----:B------:R-:W0:Y:S01]  /*0a80*/  @!P2 LDC R3, c[0x0][0xc] ;  /* 0x00000300ff03ab82 */ /* 0x000e220000000800 */
[----:B------:R-:W-:Y:S01]  /*0a90*/  ULDC UR6, c[0x0][0xc] ;  /* 0x0000030000067ab9 */ /* 0x000fe20000000800 */
[----:B------:R-:W-:Y:S01]  /*0aa0*/  ULDC UR7, c[0x0][0x10] ;  /* 0x0000040000077ab9 */ /* 0x000fe20000000800 */
[----:B------:R-:W-:Y:S01]  /*0ab0*/  ULDC UR5, c[0x0][0x14] ;  /* 0x0000050000057ab9 */ /* 0x000fe20000000800 */
[----:B------:R-:W-:-:S04]  /*0ac0*/  UIMAD.WIDE.U32 UR6, UR6, UR7, URZ ;  /* 0x00000007060672a5 */ /* 0x000fc8000f8e003f */
[----:B------:R-:W-:Y:S02]  /*0ad0*/  UIMAD.WIDE.U32 UR50, UR6, UR5, URZ ;  /* 0x00000005063272a5 */ /* 0x000fe4000f8e003f */
[----:B------:R-:W-:-:S04]  /*0ae0*/  UIMAD UR39, UR7, UR5, URZ ;  /* 0x00000005072772a4 */ /* 0x000fc8000f8e023f */
[----:B------:R-:W-:Y:S01]  /*0af0*/  UIADD3 UR39, UR51, UR39, URZ ;  /* 0x0000002733277290 */ /* 0x000fe2000fffe03f */
[----:B--2---:R-:W-:-:S04]  /*0b00*/  @P2 IMAD.WIDE.U32 R16, R4, R17, R6 ;  /* 0x0000001104102225 */ /* 0x004fc800078e0006 */
[----:B0-----:R-:W-:-:S04]  /*0b10*/  @!P2 IMAD.WIDE.U32 R6, R3, R12, R4 ;  /* 0x0000000c0306a225 */ /* 0x001fc800078e0004 */
[----:B------:R-:W-:Y:S02]  /*0b20*/  @P2 IMAD.MOV.U32 R3, RZ, RZ, RZ ;  /* 0x000000ffff032224 */ /* 0x000fe400078e00ff */
[----:B------:R-:W-:Y:S02]  /*0b30*/  @!P2 IMAD.MOV.U32 R16, RZ, RZ, R6 ;  /* 0x000000ffff10a224 */ /* 0x000fe400078e0006 */
[----:B------:R-:W-:Y:S02]  /*0b40*/  @P2 IMAD.IADD R17, R17, 0x1, R3 ;  /* 0x0000000111112824 */ /* 0x000fe400078e0203 */
[----:B------:R-:W-:Y:S01]  /*0b50*/  @!P2 IMAD.MOV.U32 R17, RZ, RZ, R7 ;  /* 0x000000ffff11a224 */ /* 0x000fe200078e0007 */
[----:B------:R-:W-:Y:S06]  /*0b60*/  @P0 BRA `(.L_x_9) ;  /* 0x0000000000200947 */ /* 0x000fec0003800000 */
[----:B------:R-:W-:Y:S01]  /*0b70*/  UISETP.GE.U32.AND UP0, UPT, UR38, 0x6, UPT ;  /* 0x000000062600788c */ /* 0x000fe2000bf06070 */
[----:B------:R-:W-:Y:S01]  /*0b80*/  IADD3 R16, P0, R16, UR50, RZ ;  /* 0x0000003210107c10 */ /* 0x000fe2000ff1e0ff */
[----:B------:R-:W-:Y:S01]  /*0b90*/  UIMAD.WIDE.U32 UR6, UR38, -0x55555555, URZ ;  /* 0xaaaaaaab260678a5 */ /* 0x000fe2000f8e003f */
[----:B------:R-:W-:Y:S02]  /*0ba0*/  UMOV UR36, URZ ;  /* 0x0000003f00247c82 */ /* 0x000fe40008000000 */
[----:B------:R-:W-:Y:S01]  /*0bb0*/  IADD3.X R17, R17, UR39, RZ, P0, !PT ;  /* 0x0000002711117c10 */ /* 0x000fe200087fe4ff */
[----:B------:R-:W-:-:S04]  /*0bc0*/  USHF.R.U32.HI UR6, URZ, 0x2, UR7 ;  /* 0x000000023f067899 */ /* 0x000fc80008011607 */
[----:B------:R-:W-:Y:S02]  /*0bd0*/  UIMAD UR49, UR6, -0x6, UR38 ;  /* 0xfffffffa063178a4 */ /* 0x000fe4000f8e0226 */
[----:B------:R-:W-:-:S12]  /*0be0*/  @UP0 ULOP3.LUT UR36, UR6, 0x1, URZ, 0xc0, !UPT ;  /* 0x0000000106240892 */ /* 0x000fd8000f8ec03f */
.L_x_9:
[----:B------:R-:W-:Y:S01]  /*0bf0*/  ISETP.GE.U32.AND P0, PT, R16, UR10, PT ;  /* 0x0000000a10007c0c */ /* 0x000fe2000bf06070 */
[----:B------:R-:W-:Y:S01]  /*0c00*/  IMAD.MOV.U32 R22, RZ, RZ, -0x1 ;  /* 0xffffffffff167424 */ /* 0x000fe200078e00ff */
[----:B------:R-:W-:Y:S01]  /*0c10*/  PRMT R3, RZ, 0x7610, R3 ;  /* 0x00007610ff037816 */ /* 0x000fe20000000003 */
[----:B------:R-:W-:Y:S01]  /*0c20*/  IMAD.MOV.U32 R18, RZ, RZ, -0x1 ;  /* 0xffffffffff127424 */ /* 0x000fe200078e00ff */
[----:B------:R-:W-:Y:S01]  /*0c30*/  ISETP.GE.U32.AND.EX P0, PT, R17, UR11, PT, P0 ;  /* 0x0000000b11007c0c */ /* 0x000fe2000bf06100 */
[----:B------:R-:W-:-:S12]  /*0c40*/  IMAD.MOV.U32 R19, RZ, RZ, -0x1 ;  /* 0xffffffffff137424 */ /* 0x000fd800078e00ff */
[----:B------:R-:W-:Y:S05]  /*0c50*/  @P0 BRA `(.L_x_10) ;  /* 0x0000000400580947 */ /* 0x000fea0003800000 */
[----:B------:R-:W0:Y:S01]  /*0c60*/  LDC.64 R14, c[0x0][0x828] ;  /* 0x00020a00ff0e7b82 */ /* 0x000e220000000a00 */
[----:B------:R-:W-:Y:S02]  /*0c70*/  IMAD.MOV.U32 R6, RZ, RZ, R16 ;  /* 0x000000ffff067224 */ /* 0x000fe400078e0010 */
[----:B------:R-:W-:-:S05]  /*0c80*/  IMAD.MOV.U32 R7, RZ, RZ, R17 ;  /* 0x000000ffff077224 */ /* 0x000fca00078e0011 */
[----:B------:R-:W1:Y:S08]  /*0c90*/  LDC R18, c[0x0][0x830] ;  /* 0x00020c00ff127b82 */ /* 0x000e700000000800 */
[----:B------:R-:W2:Y:S01]  /*0ca0*/  LDC.64 R20, c[0x0][0x820] ;  /* 0x00020800ff147b82 */ /* 0x000ea20000000a00 */
[----:B0-----:R-:W-:-:S04]  /*0cb0*/  ISETP.NE.U32.AND P0, PT, R14, RZ, PT ;  /* 0x000000ff0e00720c */ /* 0x001fc80003f05070 */
[----:B------:R-:W-:-:S13]  /*0cc0*/  ISETP.NE.AND.EX P0, PT, R15, RZ, PT, P0 ;  /* 0x000000ff0f00720c */ /* 0x000fda0003f05300 */
[----:B-12---:R-:W-:Y:S05]  /*0cd0*/  @!P0 BRA `(.L_x_11) ;  /* 0x0000000000288947 */ /* 0x006fea0003800000 */
[----:B------:R-:W0:Y:S02]  /*0ce0*/  LDC R3, c[0x0][0x834] ;  /* 0x00020d00ff037b82 */ /* 0x000e240000000800 */
[----:B0-----:R-:W-:-:S05]  /*0cf0*/  IADD3 R3, P0, R16, R3, RZ ;  /* 0x0000000310037210 */ /* 0x001fca0007f1e0ff */
[----:B------:R-:W-:-:S04]  /*0d00*/  IMAD.X R13, RZ, RZ, R17, P0 ;  /* 0x000000ffff0d7224 */ /* 0x000fc800000e0611 */
[----:B------:R-:W-:-:S04]  /*0d10*/  IMAD.WIDE.U32 R6, R13, R14, RZ ;  /* 0x0000000e0d067225 */ /* 0x000fc800078e00ff */
[----:B------:R-:W-:-:S04]  /*0d20*/  IMAD.WIDE.U32 R8, P0, R3, R15, R6 ;  /* 0x0000000f03087225 */ /* 0x000fc80007800006 */
[----:B------:R-:W-:-:S04]  /*0d30*/  IMAD.WIDE.U32 R6, R3, R14, RZ ;  /* 0x0000000e03067225 */ /* 0x000fc800078e00ff */
[----:B------:R-:W-:Y:S01]  /*0d40*/  IMAD.X R11, RZ, RZ, RZ, P0 ;  /* 0x000000ffff0b7224 */ /* 0x000fe200000e06ff */
[----:B------:R-:W-:Y:S01]  /*0d50*/  IADD3 RZ, P0, R7, R8, RZ ;  /* 0x0000000807ff7210 */ /* 0x000fe20007f1e0ff */
[----:B------:R-:W-:-:S04]  /*0d60*/  IMAD.MOV.U32 R10, RZ, RZ, R9 ;  /* 0x000000ffff0a7224 */ /* 0x000fc800078e0009 */
[----:B------:R-:W-:-:S08]  /*0d70*/  IMAD.WIDE.U32.X R6, R13, R15, R10, P0 ;  /* 0x0000000f0d067225 */ /* 0x000fd000000e040a */
.L_x_11:
[-CC-:B------:R-:W-:Y:S01]  /*0d80*/  SHF.R.U64 R28, R6, R18.reuse, R7.reuse ;  /* 0x00000012061c7219 */ /* 0x180fe20000001207 */
[----:B------:R-:W0:Y:S01]  /*0d90*/  LDC R10, c[0x0][0x818] ;  /* 0x00020600ff0a7b82 */ /* 0x000e220000000800 */
[----:B------:R-:W-:Y:S01]  /*0da0*/  SHF.R.U32.HI R5, RZ, R18, R7 ;  /* 0x00000012ff057219 */ /* 0x000fe20000011607 */
[----:B------:R-:W-:Y:S01]  /*0db0*/  ULDC UR5, c[0x0][0x150] ;  /* 0x0000540000057ab9 */ /* 0x000fe20000000800 */
[----:B------:R-:W-:Y:S02]  /*0dc0*/  IADD3 R9, P0, RZ, -R28, RZ ;  /* 0x8000001cff097210 */ /* 0x000fe40007f1e0ff */
[----:B------:R-:W-:-:S03]  /*0dd0*/  I2FP.F32.U32 R3, R4 ;  /* 0x0000000400037245 */ /* 0x000fc60000201000 */
[----:B------:R-:W1:Y:S01]  /*0de0*/  LDC.64 R24, c[0x0][0x840] ;  /* 0x00021000ff187b82 */ /* 0x000e620000000a00 */
[----:B------:R-:W-:Y:S02]  /*0df0*/  IMAD.X R11, RZ, RZ, ~R5, P0 ;  /* 0x000000ffff0b7224 */ /* 0x000fe400000e0e05 */
[----:B------:R-:W-:Y:S01]  /*0e00*/  FMUL R3, R3, UR5 ;  /* 0x0000000503037c20 */ /* 0x000fe20008400000 */
[----:B------:R-:W-:Y:S01]  /*0e10*/  IMAD.WIDE.U32 R6, R9, R20, R16 ;  /* 0x0000001409067225 */ /* 0x000fe200078e0010 */
[----:B------:R-:W-:-:S03]  /*0e20*/  ULDC UR5, c[0x0][0x154] ;  /* 0x0000550000057ab9 */ /* 0x000fc60000000800 */
[----:B------:R-:W-:Y:S01]  /*0e30*/  IMAD R8, R11, R20, RZ ;  /* 0x000000140b087224 */ /* 0x000fe200078e02ff */
[----:B------:R-:W2:Y:S01]  /*0e40*/  LDC R5, c[0x0][0x144] ;  /* 0x00005100ff057b82 */ /* 0x000ea20000000800 */
[----:B------:R-:W3:Y:S02]  /*0e50*/  F2I.U32.TRUNC.NTZ R3, R3 ;  /* 0x0000000300037305 */ /* 0x000ee4000020f000 */
[----:B------:R-:W-:-:S04]  /*0e60*/  IMAD R9, R9, R21, R8 ;  /* 0x0000001509097224 */ /* 0x000fc800078e0208 */
[----:B------:R-:W-:Y:S01]  /*0e70*/  IMAD.IADD R7, R7, 0x1, R9 ;  /* 0x0000000107077824 */ /* 0x000fe200078e0209 */
[----:B------:R-:W4:Y:S01]  /*0e80*/  LDC R18, c[0x0][0x808] ;  /* 0x00020200ff127b82 */ /* 0x000f220000000800 */
[----:B------:R-:W-:-:S03]  /*0e90*/  IMAD.MOV.U32 R9, RZ, RZ, -0x1 ;  /* 0xffffffffff097424 */ /* 0x000fc600078e00ff */
[----:B0-----:R-:W-:Y:S02]  /*0ea0*/  SHF.R.U64 R14, R6, R10, R7 ;  /* 0x0000000a060e7219 */ /* 0x001fe40000001207 */
[----:B------:R-:W-:Y:S02]  /*0eb0*/  I2FP.F32.U32 R6, R12 ;  /* 0x0000000c00067245 */ /* 0x000fe40000201000 */
[----:B------:R-:W0:Y:S01]  /*0ec0*/  LDC R20, c[0x0][0x858] ;  /* 0x00021600ff147b82 */ /* 0x000e220000000800 */
[----:B-1----:R-:W-:Y:S01]  /*0ed0*/  ISETP.NE.U32.AND P0, PT, R24, RZ, PT ;  /* 0x000000ff1800720c */ /* 0x002fe20003f05070 */
[----:B---3--:R-:W-:Y:S02]  /*0ee0*/  IMAD.MOV R8, RZ, RZ, -R3 ;  /* 0x000000ffff087224 */ /* 0x008fe400078e0a03 */
[----:B------:R-:W-:Y:S01]  /*0ef0*/  FMUL R6, R6, UR5 ;  /* 0x0000000506067c20 */ /* 0x000fe20008400000 */
[----:B------:R-:W-:Y:S02]  /*0f00*/  SHF.R.U32.HI R7, RZ, R10, R7 ;  /* 0x0000000aff077219 */ /* 0x000fe40000011607 */
[----:B------:R-:W-:Y:S01]  /*0f10*/  ISETP.NE.AND.EX P0, PT, R25, RZ, PT, P0 ;  /* 0x000000ff1900720c */ /* 0x000fe20003f05300 */
[----:B------:R1:W3:Y:S01]  /*0f20*/  F2I.U32.TRUNC.NTZ R13, R6 ;  /* 0x00000006000d7305 */ /* 0x0002e2000020f000 */
[----:B------:R-:W1:Y:S01]  /*0f30*/  LDC R15, c[0x0][0x148] ;  /* 0x00005200ff0f7b82 */ /* 0x000e620000000800 */
[----:B--2---:R-:W-:-:S07]  /*0f40*/  IMAD R3, R5, R8, R4 ;  /* 0x0000000805037224 */ /* 0x004fce00078e0204 */
[----:B------:R-:W2:Y:S01]  /*0f50*/  LDC R21, c[0x0][0x800] ;  /* 0x00020000ff157b82 */ /* 0x000ea20000000800 */
[-CC-:B----4-:R-:W-:Y:S02]  /*0f60*/  SHF.R.U64 R30, R14, R18.reuse, R7.reuse ;  /* 0x000000120e1e7219 */ /* 0x190fe40000001207 */
[----:B------:R-:W-:Y:S01]  /*0f70*/  SHF.R.U32.HI R5, RZ, R18, R7 ;  /* 0x00000012ff057219 */ /* 0x000fe20000011607 */
[----:B------:R-:W-:-:S04]  /*0f80*/  IMAD.MOV.U32 R7, RZ, RZ, 0x1 ;  /* 0x00000001ff077424 */ /* 0x000fc800078e00ff */
[----:B------:R-:W4:Y:S01]  /*0f90*/  LDC R22, c[0x0][0x848] ;  /* 0x00021200ff167b82 */ /* 0x000f220000000800 */
[-C--:B0-----:R-:W-:Y:S02]  /*0fa0*/  SHF.L.U32 R4, R9, R20.reuse, RZ ;  /* 0x0000001409047219 */ /* 0x081fe400000006ff */
[--C-:B------:R-:W-:Y:S02]  /*0fb0*/  SHF.R.U64 R18, R30, R20, R5.reuse ;  /* 0x000000141e127219 */ /* 0x100fe40000001205 */
[----:B------:R-:W-:Y:S02]  /*0fc0*/  LOP3.LUT R11, RZ, R4, RZ, 0x33, !PT ;  /* 0x00000004ff0b7212 */ /* 0x000fe400078e33ff */
[-C--:B------:R-:W-:Y:S01]  /*0fd0*/  SHF.R.U32.HI R5, RZ, R20.reuse, R5 ;  /* 0x00000014ff057219 */ /* 0x080fe20000011605 */
[----:B------:R-:W0:Y:S01]  /*0fe0*/  LDC R27, c[0x0][0x838] ;  /* 0x00020e00ff1b7b82 */ /* 0x000e220000000800 */
[----:B------:R-:W-:Y:S01]  /*0ff0*/  SHF.L.U32 R10, R7, R20, RZ ;  /* 0x00000014070a7219 */ /* 0x000fe200000006ff */
[----:B------:R-:W-:-:S06]  /*1000*/  IMAD.MOV.U32 R4, RZ, RZ, R18 ;  /* 0x000000ffff047224 */ /* 0x000fcc00078e0012 */
[----:B------:R-:W0:Y:S01]  /*1010*/  LDC R26, c[0x0][0x810] ;  /* 0x00020400ff1a7b82 */ /* 0x000e220000000800 */
[----:B-1-3--:R-:W-:Y:S05]  /*1020*/  @!P0 BRA `(.L_x_12) ;  /* 0x0000000000288947 */ /* 0x00afea0003800000 */
[----:B------:R-:W1:Y:S02]  /*1030*/  LDC R9, c[0x0][0x84c] ;  /* 0x00021300ff097b82 */ /* 0x000e640000000800 */
[----:B-1----:R-:W-:-:S05]  /*1040*/  IADD3 R9, P0, R18, R9, RZ ;  /* 0x0000000912097210 */ /* 0x002fca0007f1e0ff */
        /* <DEDUP_REMOVED lines=8> */
.L_x_12:
[----:B----4-:R-:W-:Y:S01]  /*10d0*/  SHF.R.U64 R4, R4, R22, R5 ;  /* 0x0000001604047219 */ /* 0x010fe20000001205 */
[----:B--2---:R-:W-:Y:S01]  /*10e0*/  VIADD R5, R21, 0xffffffff ;  /* 0xffffffff15057836 */ /* 0x004fe20000000000 */
[----:B------:R-:W-:Y:S01]  /*10f0*/  LOP3.LUT R11, R30, R11, RZ, 0xc0, !PT ;  /* 0x0000000b1e0b7212 */ /* 0x000fe200078ec0ff */
[----:B------:R-:W-:Y:S02]  /*1100*/  IMAD.MOV R13, RZ, RZ, -R13 ;  /* 0x000000ffff0d7224 */ /* 0x000fe400078e0a0d */
[----:B------:R-:W-:Y:S01]  /*1110*/  IMAD.MOV R6, RZ, RZ, -R4 ;  /* 0x000000ffff067224 */ /* 0x000fe200078e0a04 */
[----:B------:R-:W-:Y:S01]  /*1120*/  LOP3.LUT R5, R14, R5, RZ, 0xc0, !PT ;  /* 0x000000050e057212 */ /* 0x000fe200078ec0ff */
[----:B------:R-:W-:Y:S02]  /*1130*/  IMAD R10, R10, R4, R11 ;  /* 0x000000040a0a7224 */ /* 0x000fe400078e020b */
[----:B------:R-:W-:Y:S02]  /*1140*/  @P2 IMAD R3, R15, R13, R12 ;  /* 0x0000000d0f032224 */ /* 0x000fe400078e020c */
[----:B0-----:R-:W-:-:S02]  /*1150*/  IMAD R4, R6, R27, R18 ;  /* 0x0000001b06047224 */ /* 0x001fc400078e0212 */
[----:B------:R-:W-:Y:S02]  /*1160*/  IMAD R22, R10, R26, R3 ;  /* 0x0000001a0a167224 */ /* 0x000fe400078e0203 */
[----:B------:R-:W-:Y:S02]  /*1170*/  IMAD R5, R4, R21, R5 ;  /* 0x0000001504057224 */ /* 0x000fe400078e0205 */
[----:B------:R-:W-:Y:S02]  /*1180*/  IMAD.MOV.U32 R3, RZ, RZ, 0x1 ;  /* 0x00000001ff037424 */ /* 0x000fe400078e00ff */
[----:B------:R-:W-:Y:S01]  /*1190*/  IMAD.MOV.U32 R19, RZ, RZ, R28 ;  /* 0x000000ffff137224 */ /* 0x000fe200078e001c */
[----:B------:R-:W-:Y:S02]  /*11a0*/  SEL R18, R5, R22, !P2 ;  /* 0x0000001605127207 */ /* 0x000fe40005000000 */
[----:B------:R-:W-:-:S07]  /*11b0*/  SEL R22, R22, R5, !P2 ;  /* 0x0000000516167207 */ /* 0x000fce0005000000 */
.L_x_10:
[----:B------:R-:W-:Y:S05]  /*11c0*/  @!P1 BRA `(.L_x_13) ;  /* 0x000000a400d49947 */ /* 0x000fea0003800000 */
[----:B------:R-:W-:-:S06]  /*11d0*/  UISETP.GT.U32.AND UP0, UPT, UR12, 0x1, UPT ;  /* 0x000000010c00788c */ /* 0x000fcc000bf04070 */
[----:B------:R-:W-:-:S13]  /*11e0*/  PLOP3.LUT P0, PT, PT, PT, UP0, 0x80, 0x0 ;  /* 0x000000000000781c */ /* 0x000fda0003f0f008 */
[----:B------:R-:W-:Y:S05]  /*11f0*/  @P0 EXIT ;  /* 0x000000000000094d */ /* 0x000fea0003800000 */
.L_x_14:
[----:B------:R-:W-:-:S08]  /*1200*/  NOP ;  /* 0x0000000000007918 */ /* 0x000fd00000000000 */
[----:B------:R-:W0:Y:S02]  /*1210*/  USETMAXREG.TRY_ALLOC.CTAPOOL UP0, 0xe8 ;  /* 0x000000e8000079c8 */ /* 0x000e240008000600 */
[----:B0-----:R-:W-:-:S13]  /*1220*/  PLOP3.LUT P0, PT, PT, PT, UP0, 0x80, 0x0 ;  /* 0x000000000000781c */ /* 0x001fda0003f0f008 */
[----:B------:R-:W-:Y:S05]  /*1230*/  @!P0 BRA `(.L_x_14) ;  /* 0xfffffffc00f08947 */ /* 0x000fea000383ffff */
[----:B------:R-:W-:-:S13]  /*1240*/  LOP3.LUT P0, RZ, R3, 0xff, RZ, 0xc0, !PT ;  /* 0x000000ff03ff7812 */ /* 0x000fda000780c0ff */
[----:B------:R-:W-:Y:S05]  /*1250*/  @!P0 EXIT ;  /* 0x000000000000894d */ /* 0x000fea0003800000 */
[----:B------:R-:W-:Y:S01]  /*1260*/  SHF.R.S32.HI R0, RZ, 0x1f, R23 ;  /* 0x0000001fff007819 */ /* 0x000fe20000011417 */
[----:B------:R-:W0:Y:S01]  /*1270*/  S2UR UR4, SR_CgaCtaId ;  /* 0x00000000000479c3 */ /* 0x000e220000008800 */
[----:B------:R-:W-:Y:S02]  /*1280*/  UIADD3 UR5, UR46, -0x1, URZ ;  /* 0xffffffff2e057890 */ /* 0x000fe4000fffe03f */
[CC--:B------:R-:W-:Y:S01]  /*1290*/  LEA.HI R3, R0.reuse, R23.reuse, RZ, 0x2 ;  /* 0x0000001700037211 */ /* 0x0c0fe200078f10ff */
[----:B------:R-:W-:Y:S01]  /*12a0*/  UMOV UR43, 0x400 ;  /* 0x00000400002b7882 */ /* 0x000fe20000000000 */
[----:B------:R-:W-:Y:S02]  /*12b0*/  UISETP.NE.AND UP0, UPT, UR5, URZ, UPT ;  /* 0x0000003f0500728c */ /* 0x000fe4000bf05270 */
[--C-:B------:R-:W-:Y:S01]  /*12c0*/  SHF.R.S32.HI R154, RZ, 0x2, R3.reuse ;  /* 0x00000002ff9a7819 */ /* 0x100fe20000011403 */
[----:B------:R-:W-:Y:S01]  /*12d0*/  ULOP3.LUT UR40, UR37, 0x1, URZ, 0xfc, !UPT ;  /* 0x0000000125287892 */ /* 0x000fe2000f8efc3f */
[----:B------:R-:W-:Y:S01]  /*12e0*/  SHF.R.S32.HI R5, RZ, 0x1f, R3 ;  /* 0x0000001fff057819 */ /* 0x000fe20000011403 */
[----:B------:R-:W-:Y:S01]  /*12f0*/  UIADD3 UR41, UR38, -0x1, URZ ;  /* 0xffffffff26297890 */ /* 0x000fe2000fffe03f */
[----:B------:R-:W-:Y:S01]  /*1300*/  LOP3.LUT R4, R3, 0xfffffffc, RZ, 0xc0, !PT ;  /* 0xfffffffc03047812 */ /* 0x000fe200078ec0ff */
[----:B------:R-:W-:Y:S01]  /*1310*/  USHF.L.U32 UR42, UR38, 0x1, URZ ;  /* 0x00000001262a7899 */ /* 0x000fe2000800063f */
[----:B------:R-:W-:Y:S01]  /*1320*/  LEA.HI R5, R5, R154, RZ, 0x3 ;  /* 0x0000009a05057211 */ /* 0x000fe200078f18ff */
[----:B------:R-:W-:Y:S01]  /*1330*/  USEL UR45, URZ, 0x1, UP0 ;  /* 0x000000013f2d7887 */ /* 0x000fe20008000000 */
[----:B------:R-:W-:Y:S01]  /*1340*/  LEA.HI R3, R0, R23, RZ, 0x5 ;  /* 0x0000001700037211 */ /* 0x000fe200078f28ff */
[----:B------:R-:W-:Y:S01]  /*1350*/  IMAD.IADD R23, R23, 0x1, -R4 ;  /* 0x0000000117177824 */ /* 0x000fe200078e0a04 */
[----:B------:R-:W-:-:S03]  /*1360*/  LOP3.LUT R5, R5, 0xfffffff8, RZ, 0xc0, !PT ;  /* 0xfffffff805057812 */ /* 0x000fc600078ec0ff */
[----:B------:R-:W-:Y:S02]  /*1370*/  IMAD.SHL.U32 R156, R23, 0x2, RZ ;  /* 0x00000002179c7824 */ /* 0x000fe400078e00ff */
[----:B------:R-:W-:Y:S01]  /*1380*/  IMAD.IADD R154, R154, 0x1, -R5 ;  /* 0x000000019a9a7824 */ /* 0x000fe200078e0a05 */
[----:B------:R-:W-:Y:S01]  /*1390*/  SHF.R.S32.HI R5, RZ, 0x5, R3 ;  /* 0x00000005ff057819 */ /* 0x000fe20000011403 */
[----:B0-----:R-:W-:Y:S02]  /*13a0*/  ULEA UR43, UR4, UR43, 0x18 ;  /* 0x0000002b042b7291 */ /* 0x001fe4000f8ec03f */
[----:B------:R-:W-:Y:S01]  /*13b0*/  USHF.L.U32 UR4, UR5, 0x3, URZ ;  /* 0x0000000305047899 */ /* 0x000fe2000800063f */
[----:B------:R-:W-:Y:S01]  /*13c0*/  LEA.HI R0, R154, R154, RZ, 0x1 ;  /* 0x0000009a9a007211 */ /* 0x000fe200078f08ff */
[C---:B------:R-:W-:Y:S01]  /*13d0*/  IMAD R4, R5.reuse, 0x400, R156 ;  /* 0x0000040005047824 */ /* 0x040fe200078e029c */
[----:B------:R-:W-:Y:S01]  /*13e0*/  SHF.R.S32.HI R155, RZ, 0x1f, R154 ;  /* 0x0000001fff9b7819 */ /* 0x000fe2000001149a */
[----:B------:R-:W-:Y:S01]  /*13f0*/  ULOP3.LUT UR4, UR4, 0x8, URZ, 0xc0, !UPT ;  /* 0x0000000804047892 */ /* 0x000fe2000f8ec03f */
[----:B------:R-:W-:Y:S01]  /*1400*/  SHF.R.S32.HI R168, RZ, 0x1, R0 ;  /* 0x00000001ffa87819 */ /* 0x000fe20000011400 */
[----:B------:R-:W-:Y:S01]  /*1410*/  IMAD R159, R5, -0x10, -R154 ;  /* 0xfffffff0059f7824 */ /* 0x000fe200078e0a9a */
[----:B------:R-:W-:Y:S01]  /*1420*/  LOP3.LUT R3, R0, 0x3fffffe, RZ, 0xc0, !PT ;  /* 0x03fffffe00037812 */ /* 0x000fe200078ec0ff */
[----:B------:R-:W-:-:S02]  /*1430*/  ULOP3.LUT UR47, UR4, 0x8, URZ, 0x3c, !UPT ;  /* 0x00000008042f7892 */ /* 0x000fc4000f8e3c3f */
[----:B------:R-:W-:Y:S01]  /*1440*/  IMAD.SHL.U32 R0, R168, 0x80, RZ ;  /* 0x00000080a8007824 */ /* 0x000fe200078e00ff */
[----:B------:R-:W-:Y:S01]  /*1450*/  ULOP3.LUT UR48, UR4, 0x18, URZ, 0x3c, !UPT ;  /* 0x0000001804307892 */ /* 0x000fe2000f8e3c3f */
[----:B------:R-:W-:Y:S01]  /*1460*/  IMAD.IADD R3, R154, 0x1, -R3 ;  /* 0x000000019a037824 */ /* 0x000fe200078e0a03 */
[----:B------:R-:W-:Y:S01]  /*1470*/  UIADD3 UR44, UR43, 0x70, URZ ;  /* 0x000000702b2c7890 */ /* 0x000fe2000fffe03f */
[----:B------:R-:W-:Y:S01]  /*1480*/  IMAD.WIDE R154, R5, 0x10, R154 ;  /* 0x00000010059a7825 */ /* 0x000fe200078e029a */
[----:B------:R-:W-:Y:S01]  /*1490*/  LOP3.LUT R0, R0, 0x180, RZ, 0xc0, !PT ;  /* 0x0000018000007812 */ /* 0x000fe200078ec0ff */
[----:B------:R-:W-:Y:S01]  /*14a0*/  ULDC UR4, c[0x0][0x284] ;  /* 0x0000a10000047ab9 */ /* 0x000fe20000000800 */
[----:B------:R-:W-:Y:S01]  /*14b0*/  ULEA UR46, UR46, UR44, 0x3 ;  /* 0x0000002c2e2e7291 */ /* 0x000fe2000f8e183f */
[----:B------:R-:W-:Y:S01]  /*14c0*/  IMAD R3, R3, 0x40, R4 ;  /* 0x0000004003037824 */ /* 0x000fe200078e0204 */
[----:B------:R-:W-:Y:S01]  /*14d0*/  LEA.HI R158, R0, R0, RZ, 0x1d ;  /* 0x00000000009e7211 */ /* 0x000fe200078fe8ff */
[----:B------:R-:W-:-:S04]  /*14e0*/  VIADD R159, R159, UR4 ;  /* 0x000000049f9f7c36 */ /* 0x000fc80008000000 */
[----:B------:R-:W-:-:S07]  /*14f0*/  IMAD.IADD R158, R158, 0x1, R3 ;  /* 0x000000019e9e7824 */ /* 0x000fce00078e0203 */
.L_x_299:
[----:B------:R-:W-:-:S05]  /*1500*/  IMAD.U32 R0, RZ, RZ, UR45 ;  /* 0x0000002dff007e24 */ /* 0x000fca000f8e00ff */
[----:B------:R-:W-:-:S04]  /*1510*/  SHF.L.U32 R0, R0, 0x1f, RZ ;  /* 0x0000001f00007819 */ /* 0x000fc800000006ff */
[----:B------:R-:W0:Y:S02]  /*1520*/  SYNCS.PHASECHK.TRANS64.TRYWAIT P0, [UR46+-0x8], R0 ;  /* 0xfffff800ff0075a7 */ /* 0x000e24000800016e */
[----:B01234-:R-:W-:Y:S05]  /*1530*/  @!P0 BRA `(.L_x_15) ;  /* 0x000000b400e88947 */ /* 0x01ffea0003800000 */
.L_x_328:
[----:B------:R-:W-:-:S04]  /*1540*/  UIADD3 UR4, UR43, 0x800, URZ ;  /* 0x000008002b047890 */ /* 0x000fc8000fffe03f */
[----:B------:R-:W-:-:S06]  /*1550*/  ULOP3.LUT UP0, URZ, UR4, 0x1bf, URZ, 0xc0, !UPT ;  /* 0x000001bf043f7892 */ /* 0x000fcc000f80c03f */
[----:B------:R-:W-:-:S13]  /*1560*/  PLOP3.LUT P0, PT, PT, PT, UP0, 0x80, 0x0 ;  /* 0x000000000000781c */ /* 0x000fda0003f0f008 */
[----:B------:R-:W-:Y:S05]  /*1570*/  @!P0 BRA `(.L_x_16) ;  /* 0x0000000000408947 */ /* 0x000fea0003800000 */
[----:B0-----:R-:W-:Y:S01]  /*1580*/  MOV R0, 0x0 ;  /* 0x0000000000007802 */ /* 0x001fe20000000f00 */
[----:B------:R-:W-:Y:S01]  /*1590*/  ULDC.64 UR4, c[0x4][0x70] ;  /* 0x01001c0000047ab9 */ /* 0x000fe20000000a00 */
[----:B------:R-:W-:Y:S01]  /*15a0*/  ULDC.64 UR6, c[0x4][0x8] ;  /* 0x0100020000067ab9 */ /* 0x000fe20000000a00 */
[----:B------:R-:W-:Y:S01]  /*15b0*/  IMAD.U32 R4, RZ, RZ, UR4 ;  /* 0x00000004ff047e24 */ /* 0x000fe2000f8e00ff */
[----:B------:R0:W1:Y:S01]  /*15c0*/  LDC.64 R14, c[0x4][R0] ;  /* 0x01000000000e7b82 */ /* 0x0000620000000a00 */
[----:B------:R-:W-:Y:S01]  /*15d0*/  IMAD.U32 R5, RZ, RZ, UR5 ;  /* 0x00000005ff057e24 */ /* 0x000fe2000f8e00ff */
[----:B------:R-:W-:Y:S01]  /*15e0*/  ULDC.64 UR4, c[0x4][0x78] ;  /* 0x01001e0000047ab9 */ /* 0x000fe20000000a00 */
[----:B------:R-:W-:Y:S02]  /*15f0*/  IMAD.U32 R10, RZ, RZ, UR6 ;  /* 0x00000006ff0a7e24 */ /* 0x000fe4000f8e00ff */
[----:B------:R-:W-:Y:S02]  /*1600*/  IMAD.U32 R6, RZ, RZ, UR4 ;  /* 0x00000004ff067e24 */ /* 0x000fe4000f8e00ff */
[----:B------:R-:W-:-:S02]  /*1610*/  IMAD.U32 R7, RZ, RZ, UR5 ;  /* 0x00000005ff077e24 */ /* 0x000fc4000f8e00ff */
[----:B------:R-:W-:Y:S02]  /*1620*/  IMAD.U32 R11, RZ, RZ, UR7 ;  /* 0x00000007ff0b7e24 */ /* 0x000fe4000f8e00ff */
[----:B------:R-:W-:Y:S02]  /*1630*/  IMAD.MOV.U32 R8, RZ, RZ, 0x70 ;  /* 0x00000070ff087424 */ /* 0x000fe400078e00ff */
[----:B------:R-:W-:Y:S02]  /*1640*/  IMAD.MOV.U32 R12, RZ, RZ, 0x1 ;  /* 0x00000001ff0c7424 */ /* 0x000fe400078e00ff */
[----:B0-----:R-:W-:-:S07]  /*1650*/  IMAD.MOV.U32 R13, RZ, RZ, RZ ;  /* 0x000000ffff0d7224 */ /* 0x001fce00078e00ff */
[----:B------:R-:W-:-:S07]  /*1660*/  LEPC R20, `(.L_x_16) ;  /* 0x000000001014794e */ /* 0x000fce0000000000 */
[----:B-1---5:R-:W-:Y:S05]  /*1670*/  CALL.ABS.NOINC R14 ;  /* 0x000000000e007343 */ /* 0x022fea0003c00000 */
.L_x_16:
[----:B0-----:R-:W-:Y:S01]  /*1680*/  IMAD.U32 R0, RZ, RZ, UR40 ;  /* 0x00000028ff007e24 */ /* 0x001fe2000f8e00ff */
[----:B------:R-:W-:-:S04]  /*1690*/  UMOV UR4, 0xffffffff ;  /* 0xffffffff00047882 */ /* 0x000fc80000000000 */
[----:B------:R-:W-:Y:S01]  /*16a0*/  ISETP.NE.AND P0, PT, R0, 0x3, PT ;  /* 0x000000030000780c */ /* 0x000fe20003f05270 */
[----:B------:R-:W-:-:S12]  /*16b0*/  BRA.DIV UR4, `(.L_x_17) ;  /* 0x000000b604a07947 */ /* 0x000fd8000b800000 */
.L_x_330:
[----:B------:R-:W-:Y:S05]  /*16c0*/  @!P0 BRA `(.L_x_18) ;  /* 0x0000000000048947 */ /* 0x000fea0003800000 */
[----:B------:R-:W-:Y:S01]  /*16d0*/  BPT.TRAP 0x1 ;  /* 0x000000040000795c */ /* 0x000fe20000300000 */
.L_x_18:
[----:B------:R-:W-:Y:S02]  /*16e0*/  IMAD.U32 R3, RZ, RZ, UR49 ;  /* 0x00000031ff037e24 */ /* 0x000fe4000f8e00ff */
[----:B------:R-:W-:-:S03]  /*16f0*/  IMAD.U32 R0, RZ, RZ, UR36 ;  /* 0x00000024ff007e24 */ /* 0x000fc6000f8e00ff */
[----:B------:R-:W-:Y:S02]  /*1700*/  LEA R3, R3, UR43, 0x3 ;  /* 0x0000002b03037c11 */ /* 0x000fe4000f8e18ff */
[----:B------:R-:W-:-:S04]  /*1710*/  SHF.L.U32 R0, R0, 0x1f, RZ ;  /* 0x0000001f00007819 */ /* 0x000fc800000006ff */
[----:B------:R0:W1:Y:S01]  /*1720*/  SYNCS.PHASECHK.TRANS64.TRYWAIT P1, [R3+URZ], R0 ;  /* 0x00000000030075a7 */ /* 0x000062000802017f */
[----:B------:R-:W-:Y:S05]  /*1730*/  @!P0 BRA `(.L_x_19) ;  /* 0x0000000000048947 */ /* 0x000fea0003800000 */
[----:B------:R-:W-:Y:S01]  /*1740*/  BPT.TRAP 0x1 ;  /* 0x000000040000795c */ /* 0x000fe20000300000 */
.L_x_19:
[----:B-1----:R-:W-:Y:S05]  /*1750*/  @P1 BRA `(.L_x_20) ;  /* 0x0000000000081947 */ /* 0x002fea0003800000 */
[----:B------:R-:W1:Y:S02]  /*1760*/  SYNCS.PHASECHK.TRANS64.TRYWAIT P1, [R3+URZ], R0 ;  /* 0x00000000030075a7 */ /* 0x000e64000802017f */
[----:B-1----:R-:W-:Y:S05]  /*1770*/  @!P1 BRA `(.L_x_21) ;  /* 0x000000b4008c9947 */ /* 0x002fea0003800000 */
.L_x_20:
[----:B------:R-:W-:-:S04]  /*1780*/  UIADD3 UR4, UR49, 0x1, URZ ;  /* 0x0000000131047890 */ /* 0x000fc8000fffe03f */
[----:B------:R-:W-:Y:S02]  /*1790*/  UISETP.NE.AND UP0, UPT, UR4, 0x6, UPT ;  /* 0x000000060400788c */ /* 0x000fe4000bf05270 */
[----:B------:R-:W-:Y:S02]  /*17a0*/  IMAD.U32 R5, RZ, RZ, UR4 ;  /* 0x00000004ff057e24 */ /* 0x000fe4000f8e00ff */
[----:B------:R-:W-:Y:S02]  /*17b0*/  USEL UR4, URZ, 0x1, UP0 ;  /* 0x000000013f047887 */ /* 0x000fe40008000000 */
[----:B------:R-:W-:Y:S02]  /*17c0*/  PLOP3.LUT P1, PT, PT, PT, UP0, 0x80, 0x0 ;  /* 0x000000000000781c */ /* 0x000fe40003f2f008 */
[----:B------:R-:W-:Y:S02]  /*17d0*/  ULOP3.LUT UR4, UR36, UR4, URZ, 0x3c, !UPT ;  /* 0x0000000424047292 */ /* 0x000fe4000f8e3c3f */
[----:B------:R-:W-:-:S04]  /*17e0*/  SEL R5, R5, RZ, P1 ;  /* 0x000000ff05057207 */ /* 0x000fc80000800000 */
[----:B01----:R-:W-:Y:S01]  /*17f0*/  IMAD.U32 R3, RZ, RZ, UR4 ;  /* 0x00000004ff037e24 */ /* 0x003fe2000f8e00ff */
[----:B------:R-:W-:Y:S06]  /*1800*/  @!P0 BRA `(.L_x_22) ;  /* 0x0000000000048947 */ /* 0x000fec0003800000 */
[----:B------:R-:W-:Y:S01]  /*1810*/  BPT.TRAP 0x1 ;  /* 0x000000040000795c */ /* 0x000fe20000300000 */
.L_x_22:
[----:B------:R-:W-:Y:S01]  /*1820*/  LOP3.LUT R4, R168, 0x1, RZ, 0xc0, !PT ;  /* 0x00000001a8047812 */ /* 0x000fe200078ec0ff */
[----:B------:R-:W-:Y:S01]  /*1830*/  IMAD.U32 R7, RZ, RZ, UR49 ;  /* 0x00000031ff077e24 */ /* 0x000fe2000f8e00ff */
[----:B------:R-:W0:Y:S01]  /*1840*/  LDC R6, c[0x0][0x28c] ;  /* 0x0000a300ff067b82 */ /* 0x000e220000000800 */
[----:B------:R-:W-:Y:S01]  /*1850*/  IMAD.MOV.U32 R0, RZ, RZ, -0x10 ;  /* 0xfffffff0ff007424 */ /* 0x000fe200078e00ff */
[----:B------:R-:W-:Y:S01]  /*1860*/  ISETP.NE.U32.AND P1, PT, R4, 0x1, PT ;  /* 0x000000010400780c */ /* 0x000fe20003f25070 */
[----:B------:R-:W-:Y:S01]  /*1870*/  IMAD R8, R7, 0x1000, R158 ;  /* 0x0000100007087824 */ /* 0x000fe200078e029e */
[----:B------:R-:W-:Y:S02]  /*1880*/  LEA R4, R5, UR43, 0x3 ;  /* 0x0000002b05047c11 */ /* 0x000fe4000f8e18ff */
[----:B------:R-:W-:Y:S01]  /*1890*/  SHF.L.U32 R7, R3, 0x1f, RZ ;  /* 0x0000001f03077819 */ /* 0x000fe200000006ff */
[----:B------:R-:W-:Y:S01]  /*18a0*/  VIADD R11, R8, UR43 ;  /* 0x0000002b080b7c36 */ /* 0x000fe20008000000 */
[----:B------:R-:W-:-:S05]  /*18b0*/  SEL R0, R0, 0x10, !P1 ;  /* 0x0000001000007807 */ /* 0x000fca0004800000 */
[----:B------:R-:W-:Y:S01]  /*18c0*/  IMAD.IADD R24, R11, 0x1, R0 ;  /* 0x000000010b187824 */ /* 0x000fe200078e0200 */
[----:B------:R1:W2:Y:S01]  /*18d0*/  SYNCS.PHASECHK.TRANS64.TRYWAIT P1, [R4+URZ], R7 ;  /* 0x00000007040075a7 */ /* 0x0002a2000802017f */
[----:B------:R1:W3:Y:S05]  /*18e0*/  LDS.U16 R9, [R8+UR43+0xa00] ;  /* 0x000a002b08097984 */ /* 0x0002ea0008000400 */
[----:B------:R-:W-:Y:S05]  /*18f0*/  WARPSYNC.ALL ;  /* 0x0000000000007948 */ /* 0x000fea0003800000 */
[----:B------:R-:W3:Y:S01]  /*1900*/  LDS.U16 R10, [R8+UR43+0x800] ;  /* 0x0008002b080a7984 */ /* 0x000ee20008000400 */
[----:B0-----:R-:W-:-:S03]  /*1910*/  ISETP.GE.AND P3, PT, R6, 0x41, PT ;  /* 0x000000410600780c */ /* 0x001fc60003f66270 */
[----:B------:R-:W-:Y:S04]  /*1920*/  LDS.U16 R12, [R8+UR43+0xa08] ;  /* 0x000a082b080c7984 */ /* 0x000fe80008000400 */
[----:B------:R-:W0:Y:S04]  /*1930*/  LDS.U16 R13, [R8+UR43+0x808] ;  /* 0x0008082b080d7984 */ /* 0x000e280008000400 */
[----:B------:R-:W-:Y:S04]  /*1940*/  LDS.U16 R14, [R24+0xa00] ;  /* 0x000a0000180e7984 */ /* 0x000fe80000000400 */
[----:B------:R-:W1:Y:S04]  /*1950*/  LDS.U16 R15, [R24+0x800] ;  /* 0x00080000180f7984 */ /* 0x000e680000000400 */
[----:B------:R-:W-:Y:S04]  /*1960*/  LDS.U16 R20, [R24+0xa08] ;  /* 0x000a080018147984 */ /* 0x000fe80000000400 */
[----:B------:R-:W4:Y:S01]  /*1970*/  LDS.U16 R21, [R24+0x808] ;  /* 0x0008080018157984 */ /* 0x000f220000000400 */
[----:B---3--:R-:W-:-:S04]  /*1980*/  PRMT R9, R10, 0x5410, R9 ;  /* 0x000054100a097816 */ /* 0x008fc80000000009 */
[-C--:B------:R-:W-:Y:S02]  /*1990*/  F2FP.F16.E4M3.UNPACK_B R10, R9.reuse ;  /* 0x00000009ff0a723e */ /* 0x080fe400020006ff */
[----:B------:R-:W-:Y:S02]  /*19a0*/  F2FP.F16.E4M3.UNPACK_B R9, R9.H1 ;  /* 0x00000009ff09723e */ /* 0x000fe400030006ff */
[----:B0-----:R-:W-:Y:S01]  /*19b0*/  PRMT R12, R13, 0x5410, R12 ;  /* 0x000054100d0c7816 */ /* 0x001fe2000000000c */
[--C-:B------:R-:W-:Y:S02]  /*19c0*/  HADD2.F32 R160, -RZ, R10.reuse.H0_H0 ;  /* 0x2000000affa07230 */ /* 0x100fe40000004100 */
[----:B------:R-:W-:Y:S01]  /*19d0*/  HADD2.F32 R13, -RZ, R10.H1_H1 ;  /* 0x3000000aff0d7230 */ /* 0x000fe20000004100 */
[----:B------:R-:W-:Y:S01]  /*19e0*/  F2FP.F16.E4M3.UNPACK_B R10, R12.H1 ;  /* 0x0000000cff0a723e */ /* 0x000fe200030006ff */
[----:B------:R-:W-:Y:S01]  /*19f0*/  HADD2.F32 R161, -RZ, R9.H0_H0 ;  /* 0x20000009ffa17230 */ /* 0x000fe20000004100 */
[----:B-1----:R-:W-:-:S03]  /*1a00*/  PRMT R8, R15, 0x5410, R14 ;  /* 0x000054100f087816 */ /* 0x002fc6000000000e */
[----:B------:R-:W-:Y:S01]  /*1a10*/  HADD2.F32 R163, -RZ, R10.H0_H0 ;  /* 0x2000000affa37230 */ /* 0x000fe20000004100 */
[----:B------:R-:W-:Y:S01]  /*1a20*/  F2FP.F16.E4M3.UNPACK_B R14, R12 ;  /* 0x0000000cff0e723e */ /* 0x000fe200020006ff */
[----:B------:R-:W-:Y:S01]  /*1a30*/  HADD2.F32 R12, -RZ, R9.H1_H1 ;  /* 0x30000009ff0c7230 */ /* 0x000fe20000004100 */
[----:B------:R-:W-:-:S03]  /*1a40*/  F2FP.BF16.F32.PACK_AB R160, R13, R160 ;  /* 0x000000a00da0723e */ /* 0x000fc600000010ff */
[--C-:B------:R-:W-:Y:S01]  /*1a50*/  HADD2.F32 R162, -RZ, R14.reuse.H0_H0 ;  /* 0x2000000effa27230 */ /* 0x100fe20000004100 */
[----:B------:R-:W-:Y:S01]  /*1a60*/  F2FP.BF16.F32.PACK_AB R161, R12, R161 ;  /* 0x000000a10ca1723e */ /* 0x000fe200000010ff */
[----:B------:R-:W-:Y:S02]  /*1a70*/  HADD2.F32 R9, -RZ, R14.H1_H1 ;  /* 0x3000000eff097230 */ /* 0x000fe40000004100 */
[----:B------:R-:W-:Y:S01]  /*1a80*/  HADD2.F32 R14, -RZ, R10.H1_H1 ;  /* 0x3000000aff0e7230 */ /* 0x000fe20000004100 */
[----:B----4-:R-:W-:Y:S02]  /*1a90*/  PRMT R10, R21, 0x5410, R20 ;  /* 0x00005410150a7816 */ /* 0x010fe40000000014 */
[----:B------:R-:W-:Y:S02]  /*1aa0*/  F2FP.BF16.F32.PACK_AB R162, R9, R162 ;  /* 0x000000a209a2723e */ /* 0x000fe400000010ff */
[----:B------:R-:W-:Y:S01]  /*1ab0*/  F2FP.BF16.F32.PACK_AB R163, R14, R163 ;  /* 0x000000a30ea3723e */ /* 0x000fe200000010ff */
[----:B------:R-:W-:-:S03]  /*1ac0*/  UIADD3 UR4, UR43, 0x6800, URZ ;  /* 0x000068002b047890 */ /* 0x000fc6000fffe03f */
[----:B------:R-:W-:Y:S01]  /*1ad0*/  WARPGROUP.ARRIVE ;  /* 0x00000000000079c5 */ /* 0x000fe20000000000 */
[----:B------:R-:W-:Y:S01]  /*1ae0*/  UMOV UR7, 0x40000040 ;  /* 0x4000004000077882 */ /* 0x000fe20000000000 */
[-C--:B------:R-:W-:Y:S01]  /*1af0*/  F2FP.F16.E4M3.UNPACK_B R9, R8.reuse ;  /* 0x00000008ff09723e */ /* 0x080fe200020006ff */
[----:B------:R-:W-:Y:S01]  /*1b00*/  USHF.R.U32.HI UR4, URZ, 0x4, UR4 ;  /* 0x000000043f047899 */ /* 0x000fe20008011604 */
[----:B------:R-:W-:Y:S02]  /*1b10*/  F2FP.F16.E4M3.UNPACK_B R12, R8.H1 ;  /* 0x00000008ff0c723e */ /* 0x000fe400030006ff */
[-C--:B------:R-:W-:Y:S01]  /*1b20*/  F2FP.F16.E4M3.UNPACK_B R13, R10.reuse ;  /* 0x0000000aff0d723e */ /* 0x080fe200020006ff */
[----:B------:R-:W-:Y:S01]  /*1b30*/  ULOP3.LUT UR4, UR4, 0x3fff, URZ, 0xc0, !UPT ;  /* 0x00003fff04047892 */ /* 0x000fe2000f8ec03f */
[----:B------:R-:W-:Y:S01]  /*1b40*/  F2FP.F16.E4M3.UNPACK_B R14, R10.H1 ;  /* 0x0000000aff0e723e */ /* 0x000fe200030006ff */
[----:B------:R-:W-:Y:S01]  /*1b50*/  HADD2.F32 R164, -RZ, R9.H0_H0 ;  /* 0x20000009ffa47230 */ /* 0x000fe20000004100 */
[----:B------:R-:W-:Y:S01]  /*1b60*/  LOP3.LUT P2, RZ, R168, 0x2, RZ, 0xc0, !PT ;  /* 0x00000002a8ff7812 */ /* 0x000fe2000784c0ff */
[----:B------:R-:W-:Y:S01]  /*1b70*/  ULOP3.LUT UR8, UR4, 0x10000, URZ, 0xfc, !UPT ;  /* 0x0001000004087892 */ /* 0x000fe2000f8efc3f */
[----:B------:R-:W-:-:S02]  /*1b80*/  HADD2.F32 R165, -RZ, R12.H0_H0 ;  /* 0x2000000cffa57230 */ /* 0x000fc40000004100 */
[----:B------:R-:W-:Y:S01]  /*1b90*/  HADD2.F32 R166, -RZ, R13.H0_H0 ;  /* 0x2000000dffa67230 */ /* 0x000fe20000004100 */
[----:B------:R-:W-:Y:S01]  /*1ba0*/  ULEA UR4, UR49, UR8, 0xb ;  /* 0x0000000831047291 */ /* 0x000fe2000f8e583f */
[----:B------:R-:W-:Y:S02]  /*1bb0*/  HADD2.F32 R167, -RZ, R14.H0_H0 ;  /* 0x2000000effa77230 */ /* 0x000fe40000004100 */
[----:B------:R-:W-:Y:S02]  /*1bc0*/  HADD2.F32 R9, -RZ, R9.H1_H1 ;  /* 0x30000009ff097230 */ /* 0x000fe40000004100 */
[----:B------:R-:W-:Y:S02]  /*1bd0*/  HADD2.F32 R12, -RZ, R12.H1_H1 ;  /* 0x3000000cff0c7230 */ /* 0x000fe40000004100 */
[----:B------:R-:W-:Y:S01]  /*1be0*/  UMOV UR6, UR4 ;  /* 0x0000000400067c82 */ /* 0x000fe20008000000 */
[----:B------:R-:W-:Y:S01]  /*1bf0*/  HADD2.F32 R13, -RZ, R13.H1_H1 ;  /* 0x3000000dff0d7230 */ /* 0x000fe20000004100 */
[----:B------:R-:W-:Y:S01]  /*1c00*/  HGMMA.64x256x16.F32.BF16 R24, R160, gdesc[UR4], RZ, !UPT, gsb0 ;  /* 0x03e00004a0187df0 */ /* 0x000fe2000c0018ff */
[----:B------:R-:W-:Y:S01]  /*1c10*/  HADD2.F32 R14, -RZ, R14.H1_H1 ;  /* 0x3000000eff0e7230 */ /* 0x000fe20000004100 */
[----:B------:R-:W-:Y:S01]  /*1c20*/  F2FP.BF16.F32.PACK_AB R164, R9, R164 ;  /* 0x000000a409a4723e */ /* 0x000fe200000010ff */
[----:B------:R-:W-:Y:S01]  /*1c30*/  UIADD3 UR6, UR4, 0x2, URZ ;  /* 0x0000000204067890 */ /* 0x000fe2000fffe03f */
[----:B------:R-:W-:Y:S01]  /*1c40*/  F2FP.BF16.F32.PACK_AB R165, R12, R165 ;  /* 0x000000a50ca5723e */ /* 0x000fe200000010ff */
[----:B------:R-:W-:Y:S01]  /*1c50*/  UMOV UR7, 0x40000040 ;  /* 0x4000004000077882 */ /* 0x000fe20000000000 */
[----:B------:R-:W-:Y:S01]  /*1c60*/  F2FP.BF16.F32.PACK_AB R166, R13, R166 ;  /* 0x000000a60da6723e */ /* 0x000fe200000010ff */
[----:B------:R-:W-:Y:S01]  /*1c70*/  IMAD.MOV.U32 R9, RZ, RZ, 0x20 ;  /* 0x00000020ff097424 */ /* 0x000fe200078e00ff */
[----:B------:R-:W-:-:S04]  /*1c80*/  F2FP.BF16.F32.PACK_AB R167, R14, R167 ;  /* 0x000000a70ea7723e */ /* 0x000fc800000010ff */
[----:B------:R-:W-:-:S05]  /*1c90*/  SEL R9, R9, 0xffffffe0, !P2 ;  /* 0xffffffe009097807 */ /* 0x000fca0005000000 */
[----:B------:R-:W-:Y:S01]  /*1ca0*/  IMAD.IADD R21, R11, 0x1, R9 ;  /* 0x000000010b157824 */ /* 0x000fe200078e0209 */
[----:B------:R-:W-:Y:S02]  /*1cb0*/  WARPGROUP.DEPBAR.LE gsb0, 0x0 ;  /* 0x00008000000079c5 */ /* 0x000fe40000010000 */
[----:B------:R-:W-:-:S08]  /*1cc0*/  WARPGROUP.ARRIVE ;  /* 0x00000000000079c5 */ /* 0x000fd00000000000 */
[----:B------:R-:W-:Y:S01]  /*1cd0*/  HGMMA.64x256x16.F32.BF16 R24, R164, gdesc[UR4], R24, gsb0 ;  /* 0x03e00004a4187df0 */ /* 0x000fe20008001818 */
[----:B------:R-:W-:Y:S01]  /*1ce0*/  UIADD3 UR6, UR4, 0x4, URZ ;  /* 0x0000000404067890 */ /* 0x000fe2000fffe03f */
[----:B------:R-:W-:Y:S01]  /*1cf0*/  UMOV UR7, 0x40000040 ;  /* 0x4000004000077882 */ /* 0x000fe20000000000 */
[----:B------:R-:W-:Y:S02]  /*1d00*/  WARPGROUP.DEPBAR.LE gsb0, 0x0 ;  /* 0x00008000000079c5 */ /* 0x000fe40000010000 */
[----:B------:R-:W-:Y:S04]  /*1d10*/  LDS.U16 R11, [R21+0xa00] ;  /* 0x000a0000150b7984 */ /* 0x000fe80000000400 */
[----:B------:R-:W0:Y:S04]  /*1d20*/  LDS.U16 R12, [R21+0x800] ;  /* 0x00080000150c7984 */ /* 0x000e280000000400 */
[----:B------:R-:W-:Y:S04]  /*1d30*/  LDS.U16 R13, [R21+0xa08] ;  /* 0x000a0800150d7984 */ /* 0x000fe80000000400 */
[----:B------:R1:W3:Y:S02]  /*1d40*/  LDS.U16 R14, [R21+0x808] ;  /* 0x00080800150e7984 */ /* 0x0002e40000000400 */
[----:B-1----:R-:W-:Y:S01]  /*1d50*/  IMAD.IADD R21, R0, 0x1, R21 ;  /* 0x0000000100157824 */ /* 0x002fe200078e0215 */
[----:B0-----:R-:W-:-:S04]  /*1d60*/  PRMT R11, R12, 0x5410, R11 ;  /* 0x000054100c0b7816 */ /* 0x001fc8000000000b */
[-C--:B------:R-:W-:Y:S02]  /*1d70*/  F2FP.F16.E4M3.UNPACK_B R12, R11.reuse ;  /* 0x0000000bff0c723e */ /* 0x080fe400020006ff */
[----:B------:R-:W-:Y:S02]  /*1d80*/  F2FP.F16.E4M3.UNPACK_B R11, R11.H1 ;  /* 0x0000000bff0b723e */ /* 0x000fe400030006ff */
[----:B---3--:R-:W-:Y:S01]  /*1d90*/  PRMT R13, R14, 0x5410, R13 ;  /* 0x000054100e0d7816 */ /* 0x008fe2000000000d */
[--C-:B------:R-:W-:Y:S02]  /*1da0*/  HADD2.F32 R164, -RZ, R12.reuse.H0_H0 ;  /* 0x2000000cffa47230 */ /* 0x100fe40000004100 */
[----:B------:R-:W-:Y:S01]  /*1db0*/  HADD2.F32 R15, -RZ, R12.H1_H1 ;  /* 0x3000000cff0f7230 */ /* 0x000fe20000004100 */
[-C--:B------:R-:W-:Y:S01]  /*1dc0*/  F2FP.F16.E4M3.UNPACK_B R14, R13.reuse ;  /* 0x0000000dff0e723e */ /* 0x080fe200020006ff */
[--C-:B------:R-:W-:Y:S01]  /*1dd0*/  HADD2.F32 R165, -RZ, R11.reuse.H0_H0 ;  /* 0x2000000bffa57230 */ /* 0x100fe20000004100 */
[----:B------:R-:W-:Y:S01]  /*1de0*/  F2FP.F16.E4M3.UNPACK_B R13, R13.H1 ;  /* 0x0000000dff0d723e */ /* 0x000fe200030006ff */
[----:B------:R-:W-:Y:S01]  /*1df0*/  HADD2.F32 R12, -RZ, R11.H1_H1 ;  /* 0x3000000bff0c7230 */ /* 0x000fe20000004100 */
[----:B------:R-:W-:Y:S01]  /*1e00*/  F2FP.BF16.F32.PACK_AB R164, R15, R164 ;  /* 0x000000a40fa4723e */ /* 0x000fe200000010ff */
[----:B------:R-:W-:-:S02]  /*1e10*/  HADD2.F32 R166, -RZ, R14.H0_H0 ;  /* 0x2000000effa67230 */ /* 0x000fc40000004100 */
[----:B------:R-:W-:Y:S01]  /*1e20*/  HADD2.F32 R11, -RZ, R14.H1_H1 ;  /* 0x3000000eff0b7230 */ /* 0x000fe20000004100 */
[----:B------:R-:W-:Y:S01]  /*1e30*/  F2FP.BF16.F32.PACK_AB R165, R12, R165 ;  /* 0x000000a50ca5723e */ /* 0x000fe200000010ff */
[--C-:B------:R-:W-:Y:S02]  /*1e40*/  HADD2.F32 R167, -RZ, R13.reuse.H0_H0 ;  /* 0x2000000dffa77230 */ /* 0x100fe40000004100 */
[----:B------:R-:W-:Y:S01]  /*1e50*/  HADD2.F32 R14, -RZ, R13.H1_H1 ;  /* 0x3000000dff0e7230 */ /* 0x000fe20000004100 */
[----:B------:R-:W-:-:S04]  /*1e60*/  F2FP.BF16.F32.PACK_AB R166, R11, R166 ;  /* 0x000000a60ba6723e */ /* 0x000fc800000010ff */
[----:B------:R-:W-:-:S04]  /*1e70*/  F2FP.BF16.F32.PACK_AB R167, R14, R167 ;  /* 0x000000a70ea7723e */ /* 0x000fc800000010ff */
[----:B------:R-:W-:-:S06]  /*1e80*/  WARPGROUP.ARRIVE ;  /* 0x00000000000079c5 */ /* 0x000fcc0000000000 */
[----:B------:R-:W-:Y:S01]  /*1e90*/  HGMMA.64x256x16.F32.BF16 R24, R164, gdesc[UR4], R24, gsb0 ;  /* 0x03e00004a4187df0 */ /* 0x000fe20008001818 */
[----:B------:R-:W-:Y:S01]  /*1ea0*/  UIADD3 UR6, UR4, 0x6, URZ ;  /* 0x0000000604067890 */ /* 0x000fe2000fffe03f */
[----:B------:R-:W-:Y:S01]  /*1eb0*/  UMOV UR7, 0x40000040 ;  /* 0x4000004000077882 */ /* 0x000fe20000000000 */
[----:B------:R-:W-:Y:S02]  /*1ec0*/  WARPGROUP.DEPBAR.LE gsb0, 0x0 ;  /* 0x00008000000079c5 */ /* 0x000fe40000010000 */
[----:B------:R-:W-:Y:S04]  /*1ed0*/  LDS.U16 R11, [R21+0xa00] ;  /* 0x000a0000150b7984 */ /* 0x000fe80000000400 */
[----:B------:R-:W0:Y:S04]  /*1ee0*/  LDS.U16 R12, [R21+0x800] ;  /* 0x00080000150c7984 */ /* 0x000e280000000400 */
[----:B------:R-:W-:Y:S04]  /*1ef0*/  LDS.U16 R13, [R21+0xa08] ;  /* 0x000a0800150d7984 */ /* 0x000fe80000000400 */
[----:B------:R-:W1:Y:S01]  /*1f00*/  LDS.U16 R14, [R21+0x808] ;  /* 0x00080800150e7984 */ /* 0x000e620000000400 */
[----:B0-----:R-:W-:-:S04]  /*1f10*/  PRMT R11, R12, 0x5410, R11 ;  /* 0x000054100c0b7816 */ /* 0x001fc8000000000b */
[-C--:B------:R-:W-:Y:S02]  /*1f20*/  F2FP.F16.E4M3.UNPACK_B R12, R11.reuse ;  /* 0x0000000bff0c723e */ /* 0x080fe400020006ff */
[----:B------:R-:W-:Y:S02]  /*1f30*/  F2FP.F16.E4M3.UNPACK_B R11, R11.H1 ;  /* 0x0000000bff0b723e */ /* 0x000fe400030006ff */
[----:B-1----:R-:W-:Y:S01]  /*1f40*/  PRMT R13, R14, 0x5410, R13 ;  /* 0x000054100e0d7816 */ /* 0x002fe2000000000d */
        /* <DEDUP_REMOVED lines=15> */
[----:B------:R-:W-:Y:S03]  /*2040*/  HGMMA.64x256x16.F32.BF16 R24, R164, gdesc[UR4], R24, gsb0 ;  /* 0x03e00004a4187df0 */ /* 0x000fe60008001818 */
[----:B------:R-:W-:Y:S02]  /*2050*/  WARPGROUP.DEPBAR.LE gsb0, 0x0 ;  /* 0x00008000000079c5 */ /* 0x000fe40000010000 */
[----:B------:R-:W-:Y:S05]  /*2060*/  @!P3 BRA `(.L_x_23) ;  /* 0x000000000090b947 */ /* 0x000fea0003800000 */
[----:B------:R-:W-:Y:S05]  /*2070*/  @!P0 BRA `(.L_x_24) ;  /* 0x0000000000048947 */ /* 0x000fea0003800000 */
[----:B------:R-:W-:Y:S01]  /*2080*/  BPT.TRAP 0x1 ;  /* 0x000000040000795c */ /* 0x000fe20000300000 */
.L_x_24:
[----:B------:R-:W-:Y:S01]  /*2090*/  IMAD R8, R5, 0x1000, R158 ;  /* 0x0000100005087824 */ /* 0x000fe200078e029e */
[----:B--2---:R-:W-:Y:S06]  /*20a0*/  @P1 BRA `(.L_x_25) ;  /* 0x0000000000081947 */ /* 0x004fec0003800000 */
[----:B------:R-:W0:Y:S02]  /*20b0*/  SYNCS.PHASECHK.TRANS64.TRYWAIT P1, [R4+URZ], R7 ;  /* 0x00000007040075a7 */ /* 0x000e24000802017f */
[----:B0-----:R-:W-:Y:S05]  /*20c0*/  @!P1 BRA `(.L_x_26) ;  /* 0x000000ac004c9947 */ /* 0x001fea0003800000 */
.L_x_25:
[----:B------:R-:W-:Y:S01]  /*20d0*/  LDS.U16 R10, [R8+UR43+0xa08] ;  /* 0x000a082b080a7984 */ /* 0x000fe20008000400 */
[----:B0-----:R-:W-:-:S03]  /*20e0*/  VIADD R7, R8, UR43 ;  /* 0x0000002b08077c36 */ /* 0x001fc60008000000 */
[----:B------:R-:W0:Y:S01]  /*20f0*/  LDS.U16 R13, [R8+UR43+0x808] ;  /* 0x0008082b080d7984 */ /* 0x000e220008000400 */
[----:B------:R-:W-:-:S03]  /*2100*/  IMAD.IADD R20, R0, 0x1, R7 ;  /* 0x0000000100147824 */ /* 0x000fc600078e0207 */
[----:B------:R-:W-:Y:S04]  /*2110*/  LDS.U16 R4, [R8+UR43+0xa00] ;  /* 0x000a002b08047984 */ /* 0x000fe80008000400 */
[----:B------:R1:W2:Y:S04]  /*2120*/  LDS.U16 R11, [R8+UR43+0x800] ;  /* 0x0008002b080b7984 */ /* 0x0002a80008000400 */
[----:B------:R-:W-:Y:S04]  /*2130*/  LDS.U16 R7, [R20+0xa00] ;  /* 0x000a000014077984 */ /* 0x000fe80000000400 */
[----:B------:R-:W3:Y:S04]  /*2140*/  LDS.U16 R12, [R20+0x800] ;  /* 0x00080000140c7984 */ /* 0x000ee80000000400 */
[----:B------:R-:W-:Y:S04]  /*2150*/  LDS.U16 R14, [R20+0xa08] ;  /* 0x000a0800140e7984 */ /* 0x000fe80000000400 */
[----:B------:R-:W4:Y:S01]  /*2160*/  LDS.U16 R15, [R20+0x808] ;  /* 0x00080800140f7984 */ /* 0x000f220000000400 */
[----:B0-----:R-:W-:-:S04]  /*2170*/  PRMT R10, R13, 0x5410, R10 ;  /* 0x000054100d0a7816 */ /* 0x001fc8000000000a */
[-C--:B-1----:R-:W-:Y:S02]  /*2180*/  F2FP.F16.E4M3.UNPACK_B R8, R10.reuse ;  /* 0x0000000aff08723e */ /* 0x082fe400020006ff */
[----:B------:R-:W-:Y:S02]  /*2190*/  F2FP.F16.E4M3.UNPACK_B R10, R10.H1 ;  /* 0x0000000aff0a723e */ /* 0x000fe400030006ff */
[----:B--2---:R-:W-:Y:S01]  /*21a0*/  PRMT R4, R11, 0x5410, R4 ;  /* 0x000054100b047816 */ /* 0x004fe20000000004 */
[----:B------:R-:W-:Y:S02]  /*21b0*/  HADD2.F32 R162, -RZ, R8.H0_H0 ;  /* 0x20000008ffa27230 */ /* 0x000fe40000004100 */
[--C-:B------:R-:W-:Y:S01]  /*21c0*/  HADD2.F32 R163, -RZ, R10.reuse.H0_H0 ;  /* 0x2000000affa37230 */ /* 0x100fe20000004100 */
[-C--:B------:R-:W-:Y:S01]  /*21d0*/  F2FP.F16.E4M3.UNPACK_B R11, R4.reuse ;  /* 0x00000004ff0b723e */ /* 0x080fe200020006ff */
[----:B------:R-:W-:Y:S01]  /*21e0*/  HADD2.F32 R10, -RZ, R10.H1_H1 ;  /* 0x3000000aff0a7230 */ /* 0x000fe20000004100 */
[----:B------:R-:W-:Y:S01]  /*21f0*/  F2FP.F16.E4M3.UNPACK_B R4, R4.H1 ;  /* 0x00000004ff04723e */ /* 0x000fe200030006ff */
[----:B------:R-:W-:Y:S01]  /*2200*/  HADD2.F32 R13, -RZ, R8.H1_H1 ;  /* 0x30000008ff0d7230 */ /* 0x000fe20000004100 */
[----:B---3--:R-:W-:Y:S01]  /*2210*/  PRMT R8, R12, 0x5410, R7 ;  /* 0x000054100c087816 */ /* 0x008fe20000000007 */
[--C-:B------:R-:W-:Y:S01]  /*2220*/  HADD2.F32 R160, -RZ, R11.reuse.H0_H0 ;  /* 0x2000000bffa07230 */ /* 0x100fe20000004100 */
[----:B------:R-:W-:Y:S01]  /*2230*/  F2FP.BF16.F32.PACK_AB R163, R10, R163 ;  /* 0x000000a30aa3723e */ /* 0x000fe200000010ff */
[----:B------:R-:W-:Y:S01]  /*2240*/  HADD2.F32 R161, -RZ, R4.H0_H0 ;  /* 0x20000004ffa17230 */ /* 0x000fe20000004100 */
[----:B------:R-:W-:Y:S01]  /*2250*/  F2FP.BF16.F32.PACK_AB R162, R13, R162 ;  /* 0x000000a20da2723e */ /* 0x000fe200000010ff */
[----:B------:R-:W-:-:S02]  /*2260*/  HADD2.F32 R11, -RZ, R11.H1_H1 ;  /* 0x3000000bff0b7230 */ /* 0x000fc40000004100 */
[----:B------:R-:W-:Y:S01]  /*2270*/  HADD2.F32 R4, -RZ, R4.H1_H1 ;  /* 0x30000004ff047230 */ /* 0x000fe20000004100 */
[----:B----4-:R-:W-:Y:S02]  /*2280*/  PRMT R10, R15, 0x5410, R14 ;  /* 0x000054100f0a7816 */ /* 0x010fe4000000000e */
[----:B------:R-:W-:Y:S02]  /*2290*/  F2FP.BF16.F32.PACK_AB R160, R11, R160 ;  /* 0x000000a00ba0723e */ /* 0x000fe400000010ff */
[----:B------:R-:W-:-:S07]  /*22a0*/  F2FP.BF16.F32.PACK_AB R161, R4, R161 ;  /* 0x000000a104a1723e */ /* 0x000fce00000010ff */
.L_x_23:
[----:B--2---:R-:W-:-:S13]  /*22b0*/  ISETP.NE.AND P1, PT, RZ, UR41, PT ;  /* 0x00000029ff007c0c */ /* 0x004fda000bf25270 */
[----:B------:R-:W-:Y:S05]  /*22c0*/  @!P1 BRA `(.L_x_27) ;  /* 0x0000001000389947 */ /* 0x000fea0003800000 */
[----:B------:R-:W-:-:S13]  /*22d0*/  R2UR UR4, R6 ;  /* 0x00000000060472ca */ /* 0x000fda00000e0000 */
[----:B------:R-:W-:-:S06]  /*22e0*/  UISETP.GT.AND UP0, UPT, UR4, 0x80, UPT ;  /* 0x000000800400788c */ /* 0x000fcc000bf04270 */
[----:B------:R-:W-:-:S05]  /*22f0*/  PLOP3.LUT P1, PT, PT, PT, UP0, 0x80, 0x0 ;  /* 0x000000000000781c */ /* 0x000fca0003f2f008 */
[----:B------:R-:W-:-:S08]  /*2300*/  @!UP0 UMOV UR4, UR49 ;  /* 0x0000003100048c82 */ /* 0x000fd00008000000 */
[----:B------:R-:W-:Y:S01]  /*2310*/  @!P1 IMAD.SHL.U32 R6, R5, 0x1000, RZ ;  /* 0x0000100005069824 */ /* 0x000fe200078e00ff */
[----:B------:R-:W-:Y:S06]  /*2320*/  @!P1 BRA `(.L_x_28) ;  /* 0x0000000800889947 */ /* 0x000fec0003800000 */
[----:B------:R-:W-:Y:S01]  /*2330*/  IMAD.MOV.U32 R12, RZ, RZ, R5 ;  /* 0x000000ffff0c7224 */ /* 0x000fe200078e0005 */
[----:B------:R-:W-:Y:S01]  /*2340*/  UMOV UR4, UR49 ;  /* 0x0000003100047c82 */ /* 0x000fe20008000000 */
[----:B------:R-:W-:-:S07]  /*2350*/  IMAD.U32 R4, RZ, RZ, UR41 ;  /* 0x00000029ff047e24 */ /* 0x000fce000f8e00ff */
.L_x_36:
[----:B------:R-:W-:Y:S01]  /*2360*/  IMAD.MOV.U32 R7, RZ, RZ, 0x40000040 ;  /* 0x40000040ff077424 */ /* 0x000fe200078e00ff */
[----:B------:R-:W-:Y:S01]  /*2370*/  LEA R6, R12, UR8, 0xb ;  /* 0x000000080c067c11 */ /* 0x000fe2000f8e58ff */
[----:B------:R-:W-:Y:S05]  /*2380*/  YIELD ;  /* 0x0000000000007946 */ /* 0x000fea0003800000 */
[----:B------:R-:W-:Y:S05]  /*2390*/  WARPSYNC.ALL ;  /* 0x0000000000007948 */ /* 0x000fea0003800000 */
[----:B------:R-:W-:Y:S01]  /*23a0*/  R2UR UR6, R6 ;  /* 0x00000000060672ca */ /* 0x000fe200000e0000 */
[----:B------:R-:W-:Y:S01]  /*23b0*/  WARPGROUP.ARRIVE ;  /* 0x00000000000079c5 */ /* 0x000fe20000000000 */
[----:B------:R-:W-:Y:S01]  /*23c0*/  R2UR UR7, R7 ;  /* 0x00000000070772ca */ /* 0x000fe200000e0000 */
[----:B------:R-:W-:-:S05]  /*23d0*/  VIADD R5, R12, 0x1 ;  /* 0x000000010c057836 */ /* 0x000fca0000000000 */
[----:B------:R-:W-:-:S04]  /*23e0*/  ISETP.NE.AND P1, PT, R5, 0x6, PT ;  /* 0x000000060500780c */ /* 0x000fc80003f25270 */
[----:B------:R-:W-:Y:S02]  /*23f0*/  SEL R14, RZ, 0x1, P1 ;  /* 0x00000001ff0e7807 */ /* 0x000fe40000800000 */
[----:B------:R-:W-:Y:S01]  /*2400*/  SEL R5, R5, RZ, P1 ;  /* 0x000000ff05057207 */ /* 0x000fe20000800000 */
[----:B------:R-:W-:Y:S01]  /*2410*/  HGMMA.64x256x16.F32.BF16 R24, R160, gdesc[UR4], R24, gsb0 ;  /* 0x03e00004a0187df0 */ /* 0x000fe20008001818 */
[----:B------:R-:W-:Y:S02]  /*2420*/  LOP3.LUT R3, R3, R14, RZ, 0x3c, !PT ;  /* 0x0000000e03037212 */ /* 0x000fe400078e3cff */
[----:B------:R-:W-:Y:S02]  /*2430*/  WARPGROUP.DEPBAR.LE gsb0, 0x0 ;  /* 0x00008000000079c5 */ /* 0x000fe40000010000 */
[----:B------:R-:W-:Y:S05]  /*2440*/  @!P0 BRA `(.L_x_29) ;  /* 0x0000000000048947 */ /* 0x000fea0003800000 */
[----:B------:R-:W-:Y:S01]  /*2450*/  BPT.TRAP 0x1 ;  /* 0x000000040000795c */ /* 0x000fe20000300000 */
.L_x_29:
[----:B------:R-:W-:Y:S01]  /*2460*/  F2FP.F16.E4M3.UNPACK_B R7, R8 ;  /* 0x00000008ff07723e */ /* 0x000fe200020006ff */
[----:B------:R-:W-:Y:S01]  /*2470*/  VIADD R14, R6, 0x2 ;  /* 0x00000002060e7836 */ /* 0x000fe20000000000 */
[----:B------:R-:W-:Y:S01]  /*2480*/  F2FP.F16.E4M3.UNPACK_B R11, R10 ;  /* 0x0000000aff0b723e */ /* 0x000fe200020006ff */
[----:B------:R-:W-:Y:S01]  /*2490*/  IMAD.MOV.U32 R15, RZ, RZ, 0x40000040 ;  /* 0x40000040ff0f7424 */ /* 0x000fe200078e00ff */
[----:B------:R-:W-:Y:S01]  /*24a0*/  F2FP.F16.E4M3.UNPACK_B R8, R8.H1 ;  /* 0x00000008ff08723e */ /* 0x000fe200030006ff */
[----:B------:R-:W-:Y:S01]  /*24b0*/  HADD2.F32 R164, -RZ, R7.H0_H0 ;  /* 0x20000007ffa47230 */ /* 0x000fe20000004100 */
[----:B------:R-:W-:Y:S01]  /*24c0*/  F2FP.F16.E4M3.UNPACK_B R10, R10.H1 ;  /* 0x0000000aff0a723e */ /* 0x000fe200030006ff */
[----:B------:R-:W-:Y:S01]  /*24d0*/  HADD2.F32 R166, -RZ, R11.H0_H0 ;  /* 0x2000000bffa67230 */ /* 0x000fe20000004100 */
[----:B------:R-:W-:Y:S01]  /*24e0*/  R2UR UR6, R14 ;  /* 0x000000000e0672ca */ /* 0x000fe200000e0000 */
[----:B------:R-:W-:Y:S01]  /*24f0*/  HADD2.F32 R165, -RZ, R8.H0_H0 ;  /* 0x20000008ffa57230 */ /* 0x000fe20000004100 */
[----:B------:R-:W-:Y:S01]  /*2500*/  R2UR UR7, R15 ;  /* 0x000000000f0772ca */ /* 0x000fe200000e0000 */
[----:B------:R-:W-:Y:S01]  /*2510*/  HADD2.F32 R167, -RZ, R10.H0_H0 ;  /* 0x2000000affa77230 */ /* 0x000fe20000004100 */
[----:B------:R-:W-:Y:S01]  /*2520*/  LEA R15, R5, UR43, 0x3 ;  /* 0x0000002b050f7c11 */ /* 0x000fe2000f8e18ff */
[----:B------:R-:W-:Y:S01]  /*2530*/  HADD2.F32 R7, -RZ, R7.H1_H1 ;  /* 0x30000007ff077230 */ /* 0x000fe20000004100 */
[----:B------:R-:W-:Y:S01]  /*2540*/  SHF.L.U32 R20, R3, 0x1f, RZ ;  /* 0x0000001f03147819 */ /* 0x000fe200000006ff */
[----:B------:R-:W-:-:S02]  /*2550*/  HADD2.F32 R8, -RZ, R8.H1_H1 ;  /* 0x30000008ff087230 */ /* 0x000fc40000004100 */
[----:B------:R-:W-:Y:S01]  /*2560*/  HADD2.F32 R11, -RZ, R11.H1_H1 ;  /* 0x3000000bff0b7230 */ /* 0x000fe20000004100 */
[----:B------:R-:W-:Y:S01]  /*2570*/  F2FP.BF16.F32.PACK_AB R164, R7, R164 ;  /* 0x000000a407a4723e */ /* 0x000fe200000010ff */
[----:B------:R-:W-:Y:S01]  /*2580*/  HADD2.F32 R10, -RZ, R10.H1_H1 ;  /* 0x3000000aff0a7230 */ /* 0x000fe20000004100 */
[----:B------:R-:W-:Y:S01]  /*2590*/  F2FP.BF16.F32.PACK_AB R165, R8, R165 ;  /* 0x000000a508a5723e */ /* 0x000fe200000010ff */
[----:B------:R0:W1:Y:S01]  /*25a0*/  SYNCS.PHASECHK.TRANS64.TRYWAIT P1, [R15+URZ], R20 ;  /* 0x000000140f0075a7 */ /* 0x000062000802017f */
[----:B------:R-:W-:Y:S01]  /*25b0*/  F2FP.BF16.F32.PACK_AB R166, R11, R166 ;  /* 0x000000a60ba6723e */ /* 0x000fe200000010ff */
[----:B------:R-:W-:Y:S01]  /*25c0*/  IMAD R7, R12, 0x1000, R9 ;  /* 0x000010000c077824 */ /* 0x000fe200078e0209 */
[----:B------:R-:W-:Y:S01]  /*25d0*/  F2FP.BF16.F32.PACK_AB R167, R10, R167 ;  /* 0x000000a70aa7723e */ /* 0x000fe200000010ff */
[C---:B------:R-:W-:Y:S02]  /*25e0*/  VIADD R10, R6.reuse, 0x4 ;  /* 0x00000004060a7836 */ /* 0x040fe40000000000 */
[----:B------:R-:W-:Y:S01]  /*25f0*/  VIADD R6, R6, 0x6 ;  /* 0x0000000606067836 */ /* 0x000fe20000000000 */
[----:B------:R-:W-:Y:S01]  /*2600*/  WARPGROUP.ARRIVE ;  /* 0x00000000000079c5 */ /* 0x000fe20000000000 */
[----:B------:R-:W-:-:S05]  /*2610*/  IADD3 R7, R7, UR43, R158 ;  /* 0x0000002b07077c10 */ /* 0x000fca000fffe09e */
[----:B------:R-:W-:Y:S01]  /*2620*/  HGMMA.64x256x16.F32.BF16 R24, R164, gdesc[UR4], R24, gsb0 ;  /* 0x03e00004a4187df0 */ /* 0x000fe20008001818 */
[----:B------:R-:W-:Y:S02]  /*2630*/  R2UR UR6, R10 ;  /* 0x000000000a0672ca */ /* 0x000fe400000e0000 */
[----:B------:R-:W-:Y:S02]  /*2640*/  WARPGROUP.DEPBAR.LE gsb0, 0x0 ;  /* 0x00008000000079c5 */ /* 0x000fe40000010000 */
[----:B------:R-:W-:Y:S04]  /*2650*/  LDS.U16 R8, [R7+0xa00] ;  /* 0x000a000007087984 */ /* 0x000fe80000000400 */
[----:B------:R-:W2:Y:S04]  /*2660*/  LDS.U16 R11, [R7+0x800] ;  /* 0x00080000070b7984 */ /* 0x000ea80000000400 */
[----:B------:R-:W-:Y:S04]  /*2670*/  LDS.U16 R12, [R7+0xa08] ;  /* 0x000a0800070c7984 */ /* 0x000fe80000000400 */
[----:B------:R-:W3:Y:S01]  /*2680*/  LDS.U16 R13, [R7+0x808] ;  /* 0x00080800070d7984 */ /* 0x000ee20000000400 */
[----:B--2---:R-:W-:-:S04]  /*2690*/  PRMT R8, R11, 0x5410, R8 ;  /* 0x000054100b087816 */ /* 0x004fc80000000008 */
[-C--:B------:R-:W-:Y:S02]  /*26a0*/  F2FP.F16.E4M3.UNPACK_B R11, R8.reuse ;  /* 0x00000008ff0b723e */ /* 0x080fe400020006ff */
[----:B------:R-:W-:Y:S02]  /*26b0*/  F2FP.F16.E4M3.UNPACK_B R8, R8.H1 ;  /* 0x00000008ff08723e */ /* 0x000fe400030006ff */
[----:B---3--:R-:W-:Y:S01]  /*26c0*/  PRMT R12, R13, 0x5410, R12 ;  /* 0x000054100d0c7816 */ /* 0x008fe2000000000c */
[--C-:B------:R-:W-:Y:S02]  /*26d0*/  HADD2.F32 R164, -RZ, R11.reuse.H0_H0 ;  /* 0x2000000bffa47230 */ /* 0x100fe40000004100 */
[----:B------:R-:W-:Y:S01]  /*26e0*/  HADD2.F32 R13, -RZ, R11.H1_H1 ;  /* 0x3000000bff0d7230 */ /* 0x000fe20000004100 */
[-C--:B------:R-:W-:Y:S01]  /*26f0*/  F2FP.F16.E4M3.UNPACK_B R14, R12.reuse ;  /* 0x0000000cff0e723e */ /* 0x080fe200020006ff */
[----:B------:R-:W-:Y:S01]  /*2700*/  IMAD.MOV.U32 R11, RZ, RZ, 0x40000040 ;  /* 0x40000040ff0b7424 */ /* 0x000fe200078e00ff */
[----:B------:R-:W-:Y:S01]  /*2710*/  F2FP.F16.E4M3.UNPACK_B R12, R12.H1 ;  /* 0x0000000cff0c723e */ /* 0x000fe200030006ff */
[--C-:B------:R-:W-:Y:S01]  /*2720*/  HADD2.F32 R165, -RZ, R8.reuse.H0_H0 ;  /* 0x20000008ffa57230 */ /* 0x100fe20000004100 */
[----:B------:R-:W-:Y:S01]  /*2730*/  F2FP.BF16.F32.PACK_AB R164, R13, R164 ;  /* 0x000000a40da4723e */ /* 0x000fe200000010ff */
[----:B------:R-:W-:Y:S01]  /*2740*/  HADD2.F32 R8, -RZ, R8.H1_H1 ;  /* 0x30000008ff087230 */ /* 0x000fe20000004100 */
[----:B------:R-:W-:Y:S01]  /*2750*/  R2UR UR7, R11 ;  /* 0x000000000b0772ca */ /* 0x000fe200000e0000 */
[----:B------:R-:W-:-:S02]  /*2760*/  HADD2.F32 R167, -RZ, R12.H0_H0 ;  /* 0x2000000cffa77230 */ /* 0x000fc40000004100 */
[--C-:B------:R-:W-:Y:S01]  /*2770*/  HADD2.F32 R166, -RZ, R14.reuse.H0_H0 ;  /* 0x2000000effa67230 */ /* 0x100fe20000004100 */
[----:B------:R-:W-:Y:S01]  /*2780*/  F2FP.BF16.F32.PACK_AB R165, R8, R165 ;  /* 0x000000a508a5723e */ /* 0x000fe200000010ff */
[----:B------:R-:W-:Y:S02]  /*2790*/  HADD2.F32 R11, -RZ, R14.H1_H1 ;  /* 0x3000000eff0b7230 */ /* 0x000fe40000004100 */
[----:B------:R-:W-:Y:S02]  /*27a0*/  HADD2.F32 R12, -RZ, R12.H1_H1 ;  /* 0x3000000cff0c7230 */ /* 0x000fe40000004100 */
[----:B------:R-:W-:Y:S01]  /*27b0*/  IMAD.IADD R13, R0, 0x1, R7 ;  /* 0x00000001000d7824 */ /* 0x000fe200078e0207 */
[----:B------:R-:W-:Y:S02]  /*27c0*/  F2FP.BF16.F32.PACK_AB R166, R11, R166 ;  /* 0x000000a60ba6723e */ /* 0x000fe400000010ff */
[----:B------:R-:W-:-:S04]  /*27d0*/  F2FP.BF16.F32.PACK_AB R167, R12, R167 ;  /* 0x000000a70ca7723e */ /* 0x000fc800000010ff */
[----:B------:R-:W-:-:S06]  /*27e0*/  WARPGROUP.ARRIVE ;  /* 0x00000000000079c5 */ /* 0x000fcc0000000000 */
        /* <DEDUP_REMOVED lines=8> */
[----:B------:R-:W-:Y:S02]  /*2870*/  F2FP.F16.E4M3.UNPACK_B R8, R7 ;  /* 0x00000007ff08723e */ /* 0x000fe400020006ff */
[----:B---3--:R-:W-:-:S03]  /*2880*/  PRMT R10, R11, 0x5410, R10 ;  /* 0x000054100b0a7816 */ /* 0x008fc6000000000a */
[--C-:B------:R-:W-:Y:S02]  /*2890*/  HADD2.F32 R164, -RZ, R8.reuse.H0_H0 ;  /* 0x20000008ffa47230 */ /* 0x100fe40000004100 */
[----:B------:R-:W-:Y:S01]  /*28a0*/  HADD2.F32 R11, -RZ, R8.H1_H1 ;  /* 0x30000008ff0b7230 */ /* 0x000fe20000004100 */
[----:B------:R-:W-:Y:S01]  /*28b0*/  F2FP.F16.E4M3.UNPACK_B R8, R7.H1 ;  /* 0x00000007ff08723e */ /* 0x000fe200030006ff */
[----:B------:R-:W-:Y:S01]  /*28c0*/  IMAD.MOV.U32 R7, RZ, RZ, 0x40000040 ;  /* 0x40000040ff077424 */ /* 0x000fe200078e00ff */
[-C--:B------:R-:W-:Y:S02]  /*28d0*/  F2FP.F16.E4M3.UNPACK_B R12, R10.reuse ;  /* 0x0000000aff0c723e */ /* 0x080fe400020006ff */
[----:B------:R-:W-:Y:S01]  /*28e0*/  F2FP.F16.E4M3.UNPACK_B R10, R10.H1 ;  /* 0x0000000aff0a723e */ /* 0x000fe200030006ff */
[--C-:B------:R-:W-:Y:S01]  /*28f0*/  HADD2.F32 R165, -RZ, R8.reuse.H0_H0 ;  /* 0x20000008ffa57230 */ /* 0x100fe20000004100 */
[----:B------:R-:W-:Y:S01]  /*2900*/  R2UR UR7, R7 ;  /* 0x00000000070772ca */ /* 0x000fe200000e0000 */
[----:B------:R-:W-:Y:S01]  /*2910*/  HADD2.F32 R8, -RZ, R8.H1_H1 ;  /* 0x30000008ff087230 */ /* 0x000fe20000004100 */
[----:B------:R-:W-:Y:S01]  /*2920*/  F2FP.BF16.F32.PACK_AB R164, R11, R164 ;  /* 0x000000a40ba4723e */ /* 0x000fe200000010ff */
[----:B------:R-:W-:-:S02]  /*2930*/  HADD2.F32 R167, -RZ, R10.H0_H0 ;  /* 0x2000000affa77230 */ /* 0x000fc40000004100 */
[--C-:B------:R-:W-:Y:S01]  /*2940*/  HADD2.F32 R166, -RZ, R12.reuse.H0_H0 ;  /* 0x2000000cffa67230 */ /* 0x100fe20000004100 */
[----:B------:R-:W-:Y:S01]  /*2950*/  F2FP.BF16.F32.PACK_AB R165, R8, R165 ;  /* 0x000000a508a5723e */ /* 0x000fe200000010ff */
[----:B------:R-:W-:Y:S02]  /*2960*/  HADD2.F32 R7, -RZ, R12.H1_H1 ;  /* 0x3000000cff077230 */ /* 0x000fe40000004100 */
[----:B------:R-:W-:-:S03]  /*2970*/  HADD2.F32 R10, -RZ, R10.H1_H1 ;  /* 0x3000000aff0a7230 */ /* 0x000fc60000004100 */
[----:B------:R-:W-:Y:S02]  /*2980*/  F2FP.BF16.F32.PACK_AB R166, R7, R166 ;  /* 0x000000a607a6723e */ /* 0x000fe400000010ff */
[----:B------:R-:W-:-:S04]  /*2990*/  F2FP.BF16.F32.PACK_AB R167, R10, R167 ;  /* 0x000000a70aa7723e */ /* 0x000fc800000010ff */
[----:B------:R-:W-:-:S06]  /*29a0*/  WARPGROUP.ARRIVE ;  /* 0x00000000000079c5 */ /* 0x000fcc0000000000 */
[----:B------:R-:W-:Y:S03]  /*29b0*/  HGMMA.64x256x16.F32.BF16 R24, R164, gdesc[UR4], R24, gsb0 ;  /* 0x03e00004a4187df0 */ /* 0x000fe60008001818 */
[----:B------:R-:W-:Y:S02]  /*29c0*/  WARPGROUP.DEPBAR.LE gsb0, 0x0 ;  /* 0x00008000000079c5 */ /* 0x000fe40000010000 */
[----:B01----:R-:W-:Y:S05]  /*29d0*/  @!P0 BRA `(.L_x_30) ;  /* 0x0000000000048947 */ /* 0x003fea0003800000 */
[----:B------:R-:W-:Y:S01]  /*29e0*/  BPT.TRAP 0x1 ;  /* 0x000000040000795c */ /* 0x000fe20000300000 */
.L_x_30:
[----:B------:R-:W-:Y:S02]  /*29f0*/  UISETP.GT.U32.AND UP0, UPT, UR37, 0x1, UPT ;  /* 0x000000012500788c */ /* 0x000fe4000bf04070 */
[----:B------:R-:W-:-:S04]  /*2a00*/  ULEA UR5, UR4, UR43, 0x3 ;  /* 0x0000002b04057291 */ /* 0x000fc8000f8e183f */
[----:B------:R-:W-:Y:S01]  /*2a10*/  UIADD3 UR5, UR5, 0x30, URZ ;  /* 0x0000003005057890 */ /* 0x000fe2000fffe03f */
[----:B------:R-:W-:-:S03]  /*2a20*/  PLOP3.LUT P2, PT, PT, PT, UP0, 0x80, 0x0 ;  /* 0x000000000000781c */ /* 0x000fc60003f4f008 */
[----:B------:R-:W-:-:S09]  /*2a30*/  UPRMT UR5, URZ, 0x654, UR5 ;  /* 0x000006543f057896 */ /* 0x000fd20008000005 */
[----:B------:R-:W-:Y:S01]  /*2a40*/  SYNCS.ARRIVE.TRANS64.RED.A1T0 RZ, [UR5], RZ ;  /* 0x000000ffffff79a7 */ /* 0x000fe20008100405 */
[----:B------:R-:W-:Y:S05]  /*2a50*/  @P2 BRA `(.L_x_31) ;  /* 0x0000000000042947 */ /* 0x000fea0003800000 */
[----:B------:R-:W-:Y:S01]  /*2a60*/  BPT.TRAP 0x1 ;  /* 0x000000040000795c */ /* 0x000fe20000300000 */
.L_x_31:
[----:B------:R-:W-:-:S04]  /*2a70*/  UIADD3 UR4, UR4, 0x1, URZ ;  /* 0x0000000104047890 */ /* 0x000fc8000fffe03f */
[----:B------:R-:W-:-:S04]  /*2a80*/  UISETP.NE.AND UP0, UPT, UR4, 0x6, UPT ;  /* 0x000000060400788c */ /* 0x000fc8000bf05270 */
[----:B------:R-:W-:Y:S01]  /*2a90*/  USEL UR4, UR4, URZ, UP0 ;  /* 0x0000003f04047287 */ /* 0x000fe20008000000 */
[----:B------:R-:W-:Y:S11]  /*2aa0*/  @!P0 BRA `(.L_x_32) ;  /* 0x0000000000048947 */ /* 0x000ff60003800000 */
[----:B------:R-:W-:Y:S01]  /*2ab0*/  BPT.TRAP 0x1 ;  /* 0x000000040000795c */ /* 0x000fe20000300000 */
.L_x_32:
[----:B------:R-:W-:Y:S04]  /*2ac0*/  BSSY B0, `(.L_x_33) ;  /* 0x0000004000007945 */ /* 0x000fe80003800000 */
[----:B------:R-:W-:Y:S05]  /*2ad0*/  @P1 BRA `(.L_x_34) ;  /* 0x0000000000081947 */ /* 0x000fea0003800000 */
[----:B------:R-:W0:Y:S02]  /*2ae0*/  SYNCS.PHASECHK.TRANS64.TRYWAIT P1, [R15+URZ], R20 ;  /* 0x000000140f0075a7 */ /* 0x000e24000802017f */
[----:B0-----:R-:W-:Y:S05]  /*2af0*/  @!P1 BRA `(.L_x_35) ;  /* 0x000000a000d49947 */ /* 0x001fea0003800000 */
.L_x_34:
[----:B------:R-:W-:Y:S05]  /*2b00*/  BSYNC B0 ;  /* 0x0000000000007941 */ /* 0x000fea0003800000 */
.L_x_33:
[----:B------:R-:W-:Y:S01]  /*2b10*/  IMAD.SHL.U32 R165, R5, 0x1000, RZ ;  /* 0x0000100005a57824 */ /* 0x000fe200078e00ff */
[C---:B------:R-:W-:Y:S01]  /*2b20*/  ISETP.GT.AND P1, PT, R4.reuse, 0x2, PT ;  /* 0x000000020400780c */ /* 0x040fe20003f24270 */
[----:B------:R-:W-:-:S03]  /*2b30*/  VIADD R4, R4, 0xffffffff ;  /* 0xffffffff04047836 */ /* 0x000fc60000000000 */
[----:B------:R-:W-:-:S05]  /*2b40*/  IADD3 R7, R165, UR43, R158 ;  /* 0x0000002ba5077c10 */ /* 0x000fca000fffe09e */
[----:B------:R-:W-:Y:S01]  /*2b50*/  LDS.U16 R8, [R7+0xa08] ;  /* 0x000a080007087984 */ /* 0x000fe20000000400 */
[----:B0-----:R-:W-:-:S03]  /*2b60*/  IMAD.IADD R20, R0, 0x1, R7 ;  /* 0x0000000100147824 */ /* 0x001fc600078e0207 */
[----:B------:R-:W0:Y:S04]  /*2b70*/  LDS.U16 R13, [R7+0x808] ;  /* 0x00080800070d7984 */ /* 0x000e280000000400 */
[----:B------:R-:W-:Y:S04]  /*2b80*/  LDS.U16 R6, [R7+0xa00] ;  /* 0x000a000007067984 */ /* 0x000fe80000000400 */
[----:B------:R-:W1:Y:S04]  /*2b90*/  LDS.U16 R11, [R7+0x800] ;  /* 0x00080000070b7984 */ /* 0x000e680000000400 */
[----:B------:R-:W-:Y:S04]  /*2ba0*/  LDS.U16 R10, [R20+0xa00] ;  /* 0x000a0000140a7984 */ /* 0x000fe80000000400 */
[----:B------:R-:W2:Y:S04]  /*2bb0*/  LDS.U16 R15, [R20+0x800] ;  /* 0x00080000140f7984 */ /* 0x000ea80000000400 */
[----:B------:R-:W-:Y:S04]  /*2bc0*/  LDS.U16 R14, [R20+0xa08] ;  /* 0x000a0800140e7984 */ /* 0x000fe80000000400 */
[----:B------:R-:W3:Y:S01]  /*2bd0*/  LDS.U16 R21, [R20+0x808] ;  /* 0x0008080014157984 */ /* 0x000ee20000000400 */
[----:B0-----:R-:W-:-:S04]  /*2be0*/  PRMT R8, R13, 0x5410, R8 ;  /* 0x000054100d087816 */ /* 0x001fc80000000008 */
[-C--:B------:R-:W-:Y:S02]  /*2bf0*/  F2FP.F16.E4M3.UNPACK_B R12, R8.reuse ;  /* 0x00000008ff0c723e */ /* 0x080fe400020006ff */
[----:B------:R-:W-:Y:S02]  /*2c00*/  F2FP.F16.E4M3.UNPACK_B R8, R8.H1 ;  /* 0x00000008ff08723e */ /* 0x000fe400030006ff */
[----:B-1----:R-:W-:Y:S01]  /*2c10*/  PRMT R6, R11, 0x5410, R6 ;  /* 0x000054100b067816 */ /* 0x002fe20000000006 */
[----:B------:R-:W-:Y:S02]  /*2c20*/  HADD2.F32 R162, -RZ, R12.H0_H0 ;  /* 0x2000000cffa27230 */ /* 0x000fe40000004100 */
[--C-:B------:R-:W-:Y:S01]  /*2c30*/  HADD2.F32 R163, -RZ, R8.reuse.H0_H0 ;  /* 0x20000008ffa37230 */ /* 0x100fe20000004100 */
[-C--:B------:R-:W-:Y:S01]  /*2c40*/  F2FP.F16.E4M3.UNPACK_B R11, R6.reuse ;  /* 0x00000006ff0b723e */ /* 0x080fe200020006ff */
[----:B------:R-:W-:Y:S01]  /*2c50*/  HADD2.F32 R8, -RZ, R8.H1_H1 ;  /* 0x30000008ff087230 */ /* 0x000fe20000004100 */
[----:B------:R-:W-:Y:S01]  /*2c60*/  F2FP.F16.E4M3.UNPACK_B R6, R6.H1 ;  /* 0x00000006ff06723e */ /* 0x000fe200030006ff */
[----:B------:R-:W-:-:S02]  /*2c70*/  HADD2.F32 R7, -RZ, R12.H1_H1 ;  /* 0x3000000cff077230 */ /* 0x000fc40000004100 */
[--C-:B------:R-:W-:Y:S01]  /*2c80*/  HADD2.F32 R160, -RZ, R11.reuse.H0_H0 ;  /* 0x2000000bffa07230 */ /* 0x100fe20000004100 */
[----:B------:R-:W-:Y:S01]  /*2c90*/  F2FP.BF16.F32.PACK_AB R163, R8, R163 ;  /* 0x000000a308a3723e */ /* 0x000fe200000010ff */
[--C-:B------:R-:W-:Y:S01]  /*2ca0*/  HADD2.F32 R161, -RZ, R6.reuse.H0_H0 ;  /* 0x20000006ffa17230 */ /* 0x100fe20000004100 */
[----:B--2---:R-:W-:Y:S01]  /*2cb0*/  PRMT R8, R15, 0x5410, R10 ;  /* 0x000054100f087816 */ /* 0x004fe2000000000a */
[----:B------:R-:W-:Y:S01]  /*2cc0*/  HADD2.F32 R11, -RZ, R11.H1_H1 ;  /* 0x3000000bff0b7230 */ /* 0x000fe20000004100 */
[----:B------:R-:W-:Y:S01]  /*2cd0*/  F2FP.BF16.F32.PACK_AB R162, R7, R162 ;  /* 0x000000a207a2723e */ /* 0x000fe200000010ff */
[----:B------:R-:W-:Y:S01]  /*2ce0*/  HADD2.F32 R6, -RZ, R6.H1_H1 ;  /* 0x30000006ff067230 */ /* 0x000fe20000004100 */
[----:B---3--:R-:W-:Y:S01]  /*2cf0*/  PRMT R10, R21, 0x5410, R14 ;  /* 0x00005410150a7816 */ /* 0x008fe2000000000e */
[----:B------:R-:W-:Y:S01]  /*2d00*/  IMAD.MOV.U32 R12, RZ, RZ, R5 ;  /* 0x000000ffff0c7224 */ /* 0x000fe200078e0005 */
[----:B------:R-:W-:Y:S02]  /*2d10*/  F2FP.BF16.F32.PACK_AB R160, R11, R160 ;  /* 0x000000a00ba0723e */ /* 0x000fe400000010ff */
[----:B------:R-:W-:Y:S01]  /*2d20*/  F2FP.BF16.F32.PACK_AB R161, R6, R161 ;  /* 0x000000a106a1723e */ /* 0x000fe200000010ff */
[----:B------:R-:W-:Y:S06]  /*2d30*/  @P1 BRA `(.L_x_36) ;  /* 0xfffffff400881947 */ /* 0x000fec000383ffff */
[----:B------:R-:W-:-:S07]  /*2d40*/  IMAD.MOV.U32 R6, RZ, RZ, R165 ;  /* 0x000000ffff067224 */ /* 0x000fce00078e00a5 */
.L_x_28:
[----:B------:R-:W-:Y:S01]  /*2d50*/  LEA R4, R5, UR8, 0xb ;  /* 0x0000000805047c11 */ /* 0x000fe2000f8e58ff */
[----:B------:R-:W-:Y:S01]  /*2d60*/  IMAD.MOV.U32 R5, RZ, RZ, 0x40000040 ;  /* 0x40000040ff057424 */ /* 0x000fe200078e00ff */
[----:B------:R-:W-:Y:S05]  /*2d70*/  WARPSYNC.ALL ;  /* 0x0000000000007948 */ /* 0x000fea0003800000 */
[C---:B------:R-:W-:Y:S01]  /*2d80*/  R2UR UR6, R4.reuse ;  /* 0x00000000040672ca */ /* 0x040fe200000e0000 */
[----:B------:R-:W-:Y:S01]  /*2d90*/  WARPGROUP.ARRIVE ;  /* 0x00000000000079c5 */ /* 0x000fe20000000000 */
[----:B------:R-:W-:Y:S01]  /*2da0*/  R2UR UR7, R5 ;  /* 0x00000000050772ca */ /* 0x000fe200000e0000 */
[----:B------:R-:W-:Y:S01]  /*2db0*/  VIADD R12, R4, 0x2 ;  /* 0x00000002040c7836 */ /* 0x000fe20000000000 */
[----:B------:R-:W-:Y:S01]  /*2dc0*/  F2FP.F16.E4M3.UNPACK_B R3, R8 ;  /* 0x00000008ff03723e */ /* 0x000fe200020006ff */
[----:B------:R-:W-:Y:S01]  /*2dd0*/  IMAD.MOV.U32 R13, RZ, RZ, 0x40000040 ;  /* 0x40000040ff0d7424 */ /* 0x000fe200078e00ff */
[----:B------:R-:W-:-:S02]  /*2de0*/  F2FP.F16.E4M3.UNPACK_B R5, R10 ;  /* 0x0000000aff05723e */ /* 0x000fc400020006ff */
[----:B------:R-:W-:Y:S01]  /*2df0*/  F2FP.F16.E4M3.UNPACK_B R8, R8.H1 ;  /* 0x00000008ff08723e */ /* 0x000fe200030006ff */
[----:B------:R-:W-:Y:S01]  /*2e00*/  HADD2.F32 R164, -RZ, R3.H0_H0 ;  /* 0x20000003ffa47230 */ /* 0x000fe20000004100 */
[----:B------:R-:W-:Y:S01]  /*2e10*/  F2FP.F16.E4M3.UNPACK_B R10, R10.H1 ;  /* 0x0000000aff0a723e */ /* 0x000fe200030006ff */
[----:B------:R-:W-:Y:S01]  /*2e20*/  HADD2.F32 R166, -RZ, R5.H0_H0 ;  /* 0x20000005ffa67230 */ /* 0x000fe20000004100 */
[----:B------:R-:W-:Y:S01]  /*2e30*/  IADD3 R9, R158, R9, R6 ;  /* 0x000000099e097210 */ /* 0x000fe20007ffe006 */
[----:B------:R-:W-:Y:S02]  /*2e40*/  HADD2.F32 R165, -RZ, R8.H0_H0 ;  /* 0x20000008ffa57230 */ /* 0x000fe40000004100 */
[----:B------:R-:W-:Y:S01]  /*2e50*/  HGMMA.64x256x16.F32.BF16 R24, R160, gdesc[UR4], R24, gsb0 ;  /* 0x03e00004a0187df0 */ /* 0x000fe20008001818 */
[----:B------:R-:W-:Y:S01]  /*2e60*/  HADD2.F32 R167, -RZ, R10.H0_H0 ;  /* 0x2000000affa77230 */ /* 0x000fe20000004100 */
[----:B------:R-:W-:Y:S01]  /*2e70*/  R2UR UR6, R12 ;  /* 0x000000000c0672ca */ /* 0x000fe200000e0000 */
[----:B------:R-:W-:Y:S01]  /*2e80*/  HADD2.F32 R3, -RZ, R3.H1_H1 ;  /* 0x30000003ff037230 */ /* 0x000fe20000004100 */
[----:B------:R-:W-:Y:S01]  /*2e90*/  R2UR UR7, R13 ;  /* 0x000000000d0772ca */ /* 0x000fe200000e0000 */
[----:B------:R-:W-:-:S02]  /*2ea0*/  HADD2.F32 R8, -RZ, R8.H1_H1 ;  /* 0x30000008ff087230 */ /* 0x000fc40000004100 */
[----:B------:R-:W-:Y:S01]  /*2eb0*/  HADD2.F32 R5, -RZ, R5.H1_H1 ;  /* 0x30000005ff057230 */ /* 0x000fe20000004100 */
[----:B------:R-:W-:Y:S01]  /*2ec0*/  F2FP.BF16.F32.PACK_AB R164, R3, R164 ;  /* 0x000000a403a4723e */ /* 0x000fe200000010ff */
[----:B------:R-:W-:Y:S01]  /*2ed0*/  HADD2.F32 R10, -RZ, R10.H1_H1 ;  /* 0x3000000aff0a7230 */ /* 0x000fe20000004100 */
[----:B------:R-:W-:Y:S02]  /*2ee0*/  F2FP.BF16.F32.PACK_AB R165, R8, R165 ;  /* 0x000000a508a5723e */ /* 0x000fe400000010ff */
[----:B------:R-:W-:Y:S02]  /*2ef0*/  F2FP.BF16.F32.PACK_AB R166, R5, R166 ;  /* 0x000000a605a6723e */ /* 0x000fe400000010ff */
[----:B------:R-:W-:Y:S01]  /*2f00*/  F2FP.BF16.F32.PACK_AB R167, R10, R167 ;  /* 0x000000a70aa7723e */ /* 0x000fe200000010ff */
[----:B------:R-:W-:-:S03]  /*2f10*/  WARPGROUP.DEPBAR.LE gsb0, 0x0 ;  /* 0x00008000000079c5 */ /* 0x000fc60000010000 */
[----:B------:R-:W-:-:S10]  /*2f20*/  WARPGROUP.ARRIVE ;  /* 0x00000000000079c5 */ /* 0x000fd40000000000 */
[----:B------:R-:W-:Y:S03]  /*2f30*/  HGMMA.64x256x16.F32.BF16 R24, R164, gdesc[UR4], R24, gsb0 ;  /* 0x03e00004a4187df0 */ /* 0x000fe60008001818 */
[----:B------:R-:W-:Y:S02]  /*2f40*/  WARPGROUP.DEPBAR.LE gsb0, 0x0 ;  /* 0x00008000000079c5 */ /* 0x000fe40000010000 */
[----:B------:R-:W-:Y:S04]  /*2f50*/  LDS.U16 R3, [R9+UR43+0xa00] ;  /* 0x000a002b09037984 */ /* 0x000fe80008000400 */
[----:B------:R-:W0:Y:S04]  /*2f60*/  LDS.U16 R6, [R9+UR43+0x800] ;  /* 0x0008002b09067984 */ /* 0x000e280008000400 */
[----:B------:R-:W-:Y:S04]  /*2f70*/  LDS.U16 R5, [R9+UR43+0xa08] ;  /* 0x000a082b09057984 */ /* 0x000fe80008000400 */
[----:B------:R1:W2:Y:S02]  /*2f80*/  LDS.U16 R8, [R9+UR43+0x808] ;  /* 0x0008082b09087984 */ /* 0x0002a40008000400 */
[----:B-1----:R-:W-:-:S04]  /*2f90*/  VIADD R9, R9, UR43 ;  /* 0x0000002b09097c36 */ /* 0x002fc80008000000 */
[----:B------:R-:W-:Y:S01]  /*2fa0*/  IMAD.IADD R9, R0, 0x1, R9 ;  /* 0x0000000100097824 */ /* 0x000fe200078e0209 */
[----:B0-----:R-:W-:Y:S01]  /*2fb0*/  PRMT R3, R6, 0x5410, R3 ;  /* 0x0000541006037816 */ /* 0x001fe20000000003 */
[C---:B------:R-:W-:Y:S02]  /*2fc0*/  VIADD R6, R4.reuse, 0x4 ;  /* 0x0000000404067836 */ /* 0x040fe40000000000 */
[----:B------:R-:W-:Y:S01]  /*2fd0*/  VIADD R4, R4, 0x6 ;  /* 0x0000000604047836 */ /* 0x000fe20000000000 */
[-C--:B------:R-:W-:Y:S02]  /*2fe0*/  F2FP.F16.E4M3.UNPACK_B R7, R3.reuse ;  /* 0x00000003ff07723e */ /* 0x080fe400020006ff */
[----:B------:R-:W-:Y:S02]  /*2ff0*/  F2FP.F16.E4M3.UNPACK_B R3, R3.H1 ;  /* 0x00000003ff03723e */ /* 0x000fe400030006ff */
[----:B--2---:R-:W-:Y:S01]  /*3000*/  PRMT R5, R8, 0x5410, R5 ;  /* 0x0000541008057816 */ /* 0x004fe20000000005 */
[--C-:B------:R-:W-:Y:S01]  /*3010*/  HADD2.F32 R164, -RZ, R7.reuse.H0_H0 ;  /* 0x20000007ffa47230 */ /* 0x100fe20000004100 */
[----:B------:R-:W-:Y:S01]  /*3020*/  R2UR UR6, R6 ;  /* 0x00000000060672ca */ /* 0x000fe200000e0000 */
        /* <DEDUP_REMOVED lines=17> */
[----:B------:R-:W-:Y:S02]  /*3140*/  R2UR UR6, R4 ;  /* 0x00000000040672ca */ /* 0x000fe400000e0000 */
        /* <DEDUP_REMOVED lines=9> */
[----:B------:R-:W-:Y:S02]  /*31e0*/  IMAD.MOV.U32 R5, RZ, RZ, 0x40000040 ;  /* 0x40000040ff057424 */ /* 0x000fe400078e00ff */
[--C-:B------:R-:W-:Y:S01]  /*31f0*/  HADD2.F32 R164, -RZ, R3.reuse.H0_H0 ;  /* 0x20000003ffa47230 */ /* 0x100fe20000004100 */
[-C--:B------:R-:W-:Y:S01]  /*3200*/  F2FP.F16.E4M3.UNPACK_B R7, R6.reuse ;  /* 0x00000006ff07723e */ /* 0x080fe200020006ff */
[----:B------:R-:W-:Y:S01]  /*3210*/  HADD2.F32 R165, -RZ, R0.H0_H0 ;  /* 0x20000000ffa57230 */ /* 0x000fe20000004100 */
[----:B------:R-:W-:Y:S01]  /*3220*/  F2FP.F16.E4M3.UNPACK_B R6, R6.H1 ;  /* 0x00000006ff06723e */ /* 0x000fe200030006ff */
[----:B------:R-:W-:Y:S01]  /*3230*/  HADD2.F32 R3, -RZ, R3.H1_H1 ;  /* 0x30000003ff037230 */ /* 0x000fe20000004100 */
[----:B------:R-:W-:Y:S01]  /*3240*/  R2UR UR7, R5 ;  /* 0x00000000050772ca */ /* 0x000fe200000e0000 */
[----:B------:R-:W-:-:S02]  /*3250*/  HADD2.F32 R166, -RZ, R7.H0_H0 ;  /* 0x20000007ffa67230 */ /* 0x000fc40000004100 */
[----:B------:R-:W-:Y:S01]  /*3260*/  HADD2.F32 R167, -RZ, R6.H0_H0 ;  /* 0x20000006ffa77230 */ /* 0x000fe20000004100 */
[----:B------:R-:W-:Y:S01]  /*3270*/  F2FP.BF16.F32.PACK_AB R164, R3, R164 ;  /* 0x000000a403a4723e */ /* 0x000fe200000010ff */
[----:B------:R-:W-:Y:S02]  /*3280*/  HADD2.F32 R0, -RZ, R0.H1_H1 ;  /* 0x30000000ff007230 */ /* 0x000fe40000004100 */
[----:B------:R-:W-:Y:S02]  /*3290*/  HADD2.F32 R7, -RZ, R7.H1_H1 ;  /* 0x30000007ff077230 */ /* 0x000fe40000004100 */
[----:B------:R-:W-:Y:S01]  /*32a0*/  HADD2.F32 R6, -RZ, R6.H1_H1 ;  /* 0x30000006ff067230 */ /* 0x000fe20000004100 */
[----:B------:R-:W-:Y:S02]  /*32b0*/  F2FP.BF16.F32.PACK_AB R165, R0, R165 ;  /* 0x000000a500a5723e */ /* 0x000fe400000010ff */
[----:B------:R-:W-:Y:S02]  /*32c0*/  F2FP.BF16.F32.PACK_AB R166, R7, R166 ;  /* 0x000000a607a6723e */ /* 0x000fe400000010ff */
[----:B------:R-:W-:-:S04]  /*32d0*/  F2FP.BF16.F32.PACK_AB R167, R6, R167 ;  /* 0x000000a706a7723e */ /* 0x000fc800000010ff */
[----:B------:R-:W-:-:S06]  /*32e0*/  WARPGROUP.ARRIVE ;  /* 0x00000000000079c5 */ /* 0x000fcc0000000000 */
[----:B------:R-:W-:Y:S03]  /*32f0*/  HGMMA.64x256x16.F32.BF16 R24, R164, gdesc[UR4], R24, gsb0 ;  /* 0x03e00004a4187df0 */ /* 0x000fe60008001818 */
[----:B------:R-:W-:Y:S02]  /*3300*/  WARPGROUP.DEPBAR.LE gsb0, 0x0 ;  /* 0x00008000000079c5 */ /* 0x000fe40000010000 */
[----:B------:R-:W-:Y:S05]  /*3310*/  @!P0 BRA `(.L_x_37) ;  /* 0x0000000000048947 */ /* 0x000fea0003800000 */
[----:B------:R-:W-:Y:S01]  /*3320*/  BPT.TRAP 0x1 ;  /* 0x000000040000795c */ /* 0x000fe20000300000 */
.L_x_37:
        /* <DEDUP_REMOVED lines=8> */
.L_x_27:
[----:B------:R-:W-:-:S04]  /*33b0*/  IMAD.U32 R0, RZ, RZ, UR47 ;  /* 0x0000002fff007e24 */ /* 0x000fc8000f8e00ff */
[----:B------:R0:W-:Y:S01]  /*33c0*/  SYNCS.ARRIVE.TRANS64.A1T0 RZ, [R0+UR44], RZ ;  /* 0x000000ff00ff79a7 */ /* 0x0001e2000810002c */
[----:B------:R-:W-:Y:S05]  /*33d0*/  @!P0 BRA `(.L_x_38) ;  /* 0x0000000000048947 */ /* 0x000fea0003800000 */
[----:B------:R-:W-:Y:S01]  /*33e0*/  BPT.TRAP 0x1 ;  /* 0x000000040000795c */ /* 0x000fe20000300000 */
.L_x_38:
[----:B------:R-:W-:Y:S02]  /*33f0*/  UIADD3 UR6, UR41, UR49, URZ ;  /* 0x0000003129067290 */ /* 0x000fe4000fffe03f */
[----:B------:R-:W-:Y:S02]  /*3400*/  UISETP.GT.U32.AND UP0, UPT, UR37, 0x1, UPT ;  /* 0x000000012500788c */ /* 0x000fe4000bf04070 */
[----:B------:R-:W-:-:S04]  /*3410*/  UIMAD.WIDE.U32 UR4, UR6, -0x55555555, URZ ;  /* 0xaaaaaaab060478a5 */ /* 0x000fc8000f8e003f */
[----:B------:R-:W-:Y:S01]  /*3420*/  USHF.R.U32.HI UR4, URZ, 0x2, UR5 ;  /* 0x000000023f047899 */ /* 0x000fe20008011605 */
[----:B------:R-:W-:-:S03]  /*3430*/  PLOP3.LUT P0, PT, PT, PT, UP0, 0x80, 0x0 ;  /* 0x000000000000781c */ /* 0x000fc60003f0f008 */
[----:B------:R-:W-:-:S04]  /*3440*/  UIMAD UR6, UR4, -0x6, UR6 ;  /* 0xfffffffa040678a4 */ /* 0x000fc8000f8e0206 */
[----:B------:R-:W-:-:S04]  /*3450*/  ULEA UR6, UR6, UR43, 0x3 ;  /* 0x0000002b06067291 */ /* 0x000fc8000f8e183f */
[----:B------:R-:W-:-:S04]  /*3460*/  UIADD3 UR6, UR6, 0x30, URZ ;  /* 0x0000003006067890 */ /* 0x000fc8000fffe03f */
[----:B------:R-:W-:-:S09]  /*3470*/  UPRMT UR6, URZ, 0x654, UR6 ;  /* 0x000006543f067896 */ /* 0x000fd20008000006 */
[----:B------:R-:W-:Y:S01]  /*3480*/  SYNCS.ARRIVE.TRANS64.RED.A1T0 RZ, [UR6], RZ ;  /* 0x000000ffffff79a7 */ /* 0x000fe20008100406 */
[----:B------:R-:W-:Y:S05]  /*3490*/  @P0 BRA `(.L_x_39) ;  /* 0x0000000000040947 */ /* 0x000fea0003800000 */
[----:B------:R-:W-:Y:S01]  /*34a0*/  BPT.TRAP 0x1 ;  /* 0x000000040000795c */ /* 0x000fe20000300000 */
.L_x_39:
[----:B0-----:R-:W-:Y:S01]  /*34b0*/  IMAD.U32 R0, RZ, RZ, UR45 ;  /* 0x0000002dff007e24 */ /* 0x001fe2000f8e00ff */
[----:B------:R-:W-:Y:S01]  /*34c0*/  UIADD3 UR49, UR42, UR49, URZ ;  /* 0x000000312a317290 */ /* 0x000fe2000fffe03f */
[----:B------:R-:W0:Y:S01]  /*34d0*/  LDC R7, c[0x0][0x288] ;  /* 0x0000a200ff077b82 */ /* 0x000e220000000800 */
[----:B------:R-:W-:Y:S01]  /*34e0*/  UISETP.GE.U32.AND UP1, UPT, UR42, 0x6, UPT ;  /* 0x000000062a00788c */ /* 0x000fe2000bf26070 */
[----:B------:R-:W-:Y:S01]  /*34f0*/  SHF.R.S32.HI R157, RZ, 0x1f, R156 ;  /* 0x0000001fff9d7819 */ /* 0x000fe2000001149c */
[----:B------:R-:W-:Y:S01]  /*3500*/  UISETP.GT.U32.AND UP0, UPT, UR49, 0x5, UPT ;  /* 0x000000053100788c */ /* 0x000fe2000bf04070 */
[----:B------:R-:W-:Y:S01]  /*3510*/  SHF.L.U32 R0, R0, 0x1f, RZ ;  /* 0x0000001f00007819 */ /* 0x000fe200000006ff */
[----:B------:R-:W-:Y:S02]  /*3520*/  UIMAD.WIDE.U32 UR4, UR49, -0x55555555, URZ ;  /* 0xaaaaaaab310478a5 */ /* 0x000fe4000f8e003f */
[----:B------:R-:W-:Y:S01]  /*3530*/  UISETP.LT.U32.AND UP0, UPT, UR42, 0x6, UP0 ;  /* 0x000000062a00788c */ /* 0x000fe20008701070 */
[----:B------:R-:W1:Y:S01]  /*3540*/  SYNCS.PHASECHK.TRANS64.TRYWAIT P0, [UR46+0x8], R0 ;  /* 0x00000800ff0075a7 */ /* 0x000e62000800016e */
[----:B------:R-:W-:-:S02]  /*3550*/  USHF.R.U32.HI UR4, URZ, 0x2, UR5 ;  /* 0x000000023f047899 */ /* 0x000fc40008011605 */
[----:B------:R-:W-:Y:S02]  /*3560*/  USEL UR6, URZ, 0x1, !UP0 ;  /* 0x000000013f067887 */ /* 0x000fe4000c000000 */
[----:B------:R-:W-:Y:S02]  /*3570*/  UIMAD UR49, UR4, -0x6, UR49 ;  /* 0xfffffffa043178a4 */ /* 0x000fe4000f8e0231 */
[----:B------:R-:W-:-:S04]  /*3580*/  ULOP3.LUT UR36, UR36, UR6, URZ, 0x3c, !UPT ;  /* 0x0000000624247292 */ /* 0x000fc8000f8e3c3f */
[----:B------:R-:W-:Y:S01]  /*3590*/  @UP1 ULOP3.LUT UR36, UR36, 0x1, UR4, 0x78, !UPT ;  /* 0x0000000124241892 */ /* 0x000fe2000f8e7804 */
[----:B01----:R-:W-:Y:S11]  /*35a0*/  @!P0 BRA `(.L_x_40) ;  /* 0x00000098003c8947 */ /* 0x003ff60003800000 */
.L_x_331:
[----:B------:R-:W-:Y:S01]  /*35b0*/  IMAD.SHL.U32 R6, R22, 0x40, RZ ;  /* 0x0000004016067824 */ /* 0x000fe200078e00ff */
[----:B------:R-:W-:Y:S01]  /*35c0*/  ULDC UR6, c[0x0][0x284] ;  /* 0x0000a10000067ab9 */ /* 0x000fe20000000800 */
[----:B------:R-:W-:Y:S01]  /*35d0*/  IMAD.SHL.U32 R12, R18, 0x100, RZ ;  /* 0x00000100120c7824 */ /* 0x000fe200078e00ff */
[----:B------:R-:W-:Y:S01]  /*35e0*/  SHF.R.S32.HI R161, RZ, 0x1f, R19 ;  /* 0x0000001fffa17819 */ /* 0x000fe20000011413 */
[----:B------:R-:W-:Y:S01]  /*35f0*/  ULDC.64 UR4, c[0x0][0x7d0] ;  /* 0x0001f40000047ab9 */ /* 0x000fe20000000a00 */
[----:B------:R-:W-:Y:S01]  /*3600*/  ISETP.GE.AND P0, PT, R6, UR6, PT ;  /* 0x0000000606007c0c */ /* 0x000fe2000bf06270 */
[----:B------:R-:W-:Y:S01]  /*3610*/  IMAD.WIDE.U32 R4, R19, UR4, R156 ;  /* 0x0000000413047c25 */ /* 0x000fe2000f8e009c */
[----:B------:R-:W-:Y:S02]  /*3620*/  SHF.R.S32.HI R13, RZ, 0x1f, R12 ;  /* 0x0000001fff0d7819 */ /* 0x000fe4000001140c */
[C---:B------:R-:W-:Y:S01]  /*3630*/  ISETP.GE.OR P0, PT, R12.reuse, R7, P0 ;  /* 0x000000070c00720c */ /* 0x040fe20000706670 */
[----:B0-----:R-:W-:Y:S01]  /*3640*/  IMAD R0, R161, UR4, RZ ;  /* 0x00000004a1007c24 */ /* 0x001fe2000f8e02ff */
[----:B------:R-:W-:-:S03]  /*3650*/  IADD3 R4, P1, R12, R4, RZ ;  /* 0x000000040c047210 */ /* 0x000fc60007f3e0ff */
[----:B------:R-:W-:-:S05]  /*3660*/  IMAD R3, R19, UR5, R0 ;  /* 0x0000000513037c24 */ /* 0x000fca000f8e0200 */
[----:B------:R-:W-:-:S03]  /*3670*/  IADD3.X R5, R13, R5, R3, P1, !PT ;  /* 0x000000050d057210 */ /* 0x000fc60000ffe403 */
[----:B------:R-:W-:Y:S05]  /*3680*/  @P0 BRA `(.L_x_41) ;  /* 0x0000007800f40947 */ /* 0x000fea0003800000 */
[----:B------:R-:W0:Y:S01]  /*3690*/  LDC.64 R10, c[0x0][0x7c8] ;  /* 0x0001f200ff0a7b82 */ /* 0x000e220000000a00 */
[----:B-----5:R-:W-:Y:S01]  /*36a0*/  FSETP.NEU.AND P0, PT, R152, RZ, PT ;  /* 0x000000ff9800720b */ /* 0x020fe20003f0d000 */
[----:B------:R-:W-:Y:S01]  /*36b0*/  IMAD R3, R23, -0x2, R7 ;  /* 0xfffffffe17037824 */ /* 0x000fe200078e0207 */
[----:B------:R-:W-:Y:S01]  /*36c0*/  BSSY B0, `(.L_x_41) ;  /* 0x00007b9000007945 */ /* 0x000fe20003800000 */
[----:B------:R-:W-:-:S04]  /*36d0*/  IMAD.WIDE R20, R22, 0x40, R154 ;  /* 0x0000004016147825 */ /* 0x000fc800078e029a */
[----:B------:R-:W-:Y:S02]  /*36e0*/  IMAD.IADD R0, R3, 0x1, -R12 ;  /* 0x0000000103007824 */ /* 0x000fe400078e0a0c */
[----:B------:R-:W-:-:S03]  /*36f0*/  IMAD.IADD R3, R159, 0x1, -R6 ;  /* 0x000000019f037824 */ /* 0x000fc600078e0a06 */
[----:B------:R-:W-:-:S04]  /*3700*/  ISETP.GT.AND P2, PT, R0, RZ, PT ;  /* 0x000000ff0000720c */ /* 0x000fc80003f44270 */
[----:B------:R-:W-:Y:S01]  /*3710*/  ISETP.GT.AND P1, PT, R3, RZ, P2 ;  /* 0x000000ff0300720c */ /* 0x000fe20001724270 */
[-C--:B0-----:R-:W-:Y:S02]  /*3720*/  IMAD R6, R21, R10.reuse, RZ ;  /* 0x0000000a15067224 */ /* 0x081fe400078e02ff */
[----:B------:R-:W-:-:S04]  /*3730*/  IMAD.WIDE.U32 R164, R20, R10, R4 ;  /* 0x0000000a14a47225 */ /* 0x000fc800078e0004 */
[----:B------:R-:W-:-:S04]  /*3740*/  IMAD R5, R20, R11, R6 ;  /* 0x0000000b14057224 */ /* 0x000fc800078e0206 */
[----:B------:R-:W-:Y:S01]  /*3750*/  IMAD.IADD R173, R165, 0x1, R5 ;  /* 0x00000001a5ad7824 */ /* 0x000fe200078e0205 */
[----:B------:R-:W-:Y:S06]  /*3760*/  @!P0 BRA `(.L_x_42) ;  /* 0x0000005400a08947 */ /* 0x000fec0003800000 */
[----:B------:R-:W0:Y:S01]  /*3770*/  LDC.64 R14, c[0x0][0x7b8] ;  /* 0x0001ee00ff0e7b82 */ /* 0x000e220000000a00 */
[----:B------:R-:W-:-:S07]  /*3780*/  ULDC.64 UR4, c[0x0][0x7c0] ;  /* 0x0001f00000047ab9 */ /* 0x000fce0000000a00 */
[----:B------:R-:W1:Y:S08]  /*3790*/  LDC.64 R170, c[0x0][0x7b0] ;  /* 0x0001ec00ffaa7b82 */ /* 0x000e700000000a00 */
[----:B------:R-:W2:Y:S01]  /*37a0*/  LDC.64 R8, c[0x0][0x7a8] ;  /* 0x0001ea00ff087b82 */ /* 0x000ea20000000a00 */
[-C--:B0-----:R-:W-:Y:S02]  /*37b0*/  IMAD R6, R161, R14.reuse, RZ ;  /* 0x0000000ea1067224 */ /* 0x081fe400078e02ff */
[----:B------:R-:W-:-:S04]  /*37c0*/  IMAD.WIDE.U32 R4, R19, R14, R156 ;  /* 0x0000000e13047225 */ /* 0x000fc800078e009c */
[----:B------:R-:W-:Y:S01]  /*37d0*/  IMAD R167, R19, R15, R6 ;  /* 0x0000000f13a77224 */ /* 0x000fe200078e0206 */
[----:B------:R-:W-:Y:S01]  /*37e0*/  IADD3 R160, P0, R12, R4, RZ ;  /* 0x000000040ca07210 */ /* 0x000fe20007f1e0ff */
[----:B-1----:R-:W-:-:S03]  /*37f0*/  IMAD R4, R21, R170, RZ ;  /* 0x000000aa15047224 */ /* 0x002fc600078e02ff */
[----:B------:R-:W-:Y:S01]  /*3800*/  IADD3.X R161, R13, R5, R167, P0, !PT ;  /* 0x000000050da17210 */ /* 0x000fe200007fe4a7 */
[C---:B------:R-:W-:Y:S02]  /*3810*/  IMAD R169, R20.reuse, R171, R4 ;  /* 0x000000ab14a97224 */ /* 0x040fe400078e0204 */
[----:B------:R-:W-:-:S04]  /*3820*/  IMAD.WIDE.U32 R4, R20, R170, R160 ;  /* 0x000000aa14047225 */ /* 0x000fc800078e00a0 */
[----:B------:R-:W-:Y:S01]  /*3830*/  IMAD.IADD R5, R5, 0x1, R169 ;  /* 0x0000000105057824 */ /* 0x000fe200078e02a9 */
[----:B--2---:R-:W-:-:S04]  /*3840*/  LEA R6, P0, R4, R8, 0x1 ;  /* 0x0000000804067211 */ /* 0x004fc800078008ff */
[----:B------:R-:W-:-:S05]  /*3850*/  LEA.HI.X R7, R4, R9, R5, 0x1, P0 ;  /* 0x0000000904077211 */ /* 0x000fca00000f0c05 */
[----:B------:R0:W2:Y:S01]  /*3860*/  @P1 LDG.E.LTC128B.U16 R15, desc[UR52][R6.64] ;  /* 0x00000034060f1981 */ /* 0x0000a2000c1e1520 */
[----:B------:R-:W-:Y:S01]  /*3870*/  IMAD.WIDE.U32 R4, R20, R170, R12 ;  /* 0x000000aa14047225 */ /* 0x000fe200078e000c */
[----:B------:R-:W-:Y:S02]  /*3880*/  BSSY B1, `(.L_x_43) ;  /* 0x0000014000017945 */ /* 0x000fe40003800000 */
[----:B------:R-:W-:-:S04]  /*3890*/  IADD3 R162, P0, R156, R4, RZ ;  /* 0x000000049ca27210 */ /* 0x000fc80007f1e0ff */
[----:B------:R-:W-:Y:S02]  /*38a0*/  IADD3.X R163, R157, R169, R5, P0, !PT ;  /* 0x000000a99da37210 */ /* 0x000fe400007fe405 */
[----:B------:R-:W-:Y:S01]  /*38b0*/  LEA R4, P0, R164, UR4, 0x1 ;  /* 0x00000004a4047c11 */ /* 0x000fe2000f8008ff */
[----:B------:R-:W-:-:S03]  /*38c0*/  IMAD.WIDE.U32 R162, R19, R14, R162 ;  /* 0x0000000e13a27225 */ /* 0x000fc600078e00a2 */
[----:B------:R-:W-:Y:S02]  /*38d0*/  LEA.HI.X R5, R164, UR5, R173, 0x1, P0 ;  /* 0x00000005a4057c11 */ /* 0x000fe400080f0cad */
[----:B------:R-:W-:Y:S01]  /*38e0*/  ISETP.GT.AND P0, PT, R0, 0x1, PT ;  /* 0x000000010000780c */ /* 0x000fe20003f04270 */
[----:B0-----:R-:W-:Y:S01]  /*38f0*/  IMAD.IADD R7, R167, 0x1, R163 ;  /* 0x00000001a7077824 */ /* 0x001fe200078e02a3 */
[C---:B------:R-:W-:Y:S02]  /*3900*/  LEA R6, P4, R162.reuse, R8, 0x1 ;  /* 0x00000008a2067211 */ /* 0x040fe400078808ff */
[----:B------:R-:W-:Y:S02]  /*3910*/  ISETP.GT.AND P3, PT, R3, RZ, P0 ;  /* 0x000000ff0300720c */ /* 0x000fe40000764270 */
[----:B------:R-:W-:Y:S01]  /*3920*/  LEA.HI.X R7, R162, R9, R7, 0x1, P4 ;  /* 0x00000009a2077211 */ /* 0x000fe200020f0c07 */
[C---:B------:R-:W-:Y:S01]  /*3930*/  IMAD.SHL.U32 R162, R170.reuse, 0x8, RZ ;  /* 0x00000008aaa27824 */ /* 0x040fe200078e00ff */
[----:B------:R-:W-:Y:S01]  /*3940*/  SHF.L.U64.HI R163, R170, 0x3, R171 ;  /* 0x00000003aaa37819 */ /* 0x000fe200000102ab */
[----:B--2---:R-:W-:-:S04]  /*3950*/  IMAD.U32 R165, R15, 0x10000, RZ ;  /* 0x000100000fa57824 */ /* 0x004fc800078e00ff */
[----:B------:R-:W-:-:S04]  /*3960*/  FMUL R165, R165, R152 ;  /* 0x00000098a5a57220 */ /* 0x000fc80000400000 */
[----:B------:R-:W-:-:S05]  /*3970*/  FFMA R165, R24, R153, R165 ;  /* 0x0000009918a57223 */ /* 0x000fca00000000a5 */
[----:B------:R-:W-:-:S05]  /*3980*/  F2FP.BF16.F32.PACK_AB R165, RZ, R165 ;  /* 0x000000a5ffa5723e */ /* 0x000fca00000010ff */
[----:B------:R0:W-:Y:S01]  /*3990*/  @P1 STG.E.U16 desc[UR52][R4.64], R165 ;  /* 0x000000a504001986 */ /* 0x0001e2000c101534 */
[----:B------:R-:W-:Y:S05]  /*39a0*/  @!P3 BRA `(.L_x_44) ;  /* 0x000000000004b947 */ /* 0x000fea0003800000 */
[----:B------:R1:W5:Y:S02]  /*39b0*/  LDG.E.LTC128B.U16 R15, desc[UR52][R6.64+0x2] ;  /* 0x00000234060f7981 */ /* 0x000364000c1e1520 */
.L_x_44:
[----:B------:R-:W-:Y:S05]  /*39c0*/  BSYNC B1 ;  /* 0x0000000000017941 */ /* 0x000fea0003800000 */
.L_x_43:
[----:B-----5:R-:W-:Y:S01]  /*39d0*/  IMAD.U32 R21, R15, 0x10000, RZ ;  /* 0x000100000f157824 */ /* 0x020fe200078e00ff */
[----:B------:R-:W-:Y:S01]  /*39e0*/  ISETP.GT.AND P2, PT, R3, 0x8, P2 ;  /* 0x000000080300780c */ /* 0x000fe20001744270 */
[----:B------:R-:W-:-:S04]  /*39f0*/  IMAD.WIDE.U32 R162, R20, R170, R162 ;  /* 0x000000aa14a27225 */ /* 0x000fc800078e00a2 */
[----:B------:R-:W-:Y:S01]  /*3a00*/  FMUL R18, R21, R152 ;  /* 0x0000009815127220 */ /* 0x000fe20000400000 */
[----:B------:R-:W-:Y:S01]  /*3a10*/  IMAD.IADD R169, R169, 0x1, R163 ;  /* 0x00000001a9a97824 */ /* 0x000fe200078e02a3 */
[----:B------:R-:W-:Y:S02]  /*3a20*/  IADD3 R21, P1, R160, R162, RZ ;  /* 0x000000a2a0157210 */ /* 0x000fe40007f3e0ff */
[----:B------:R-:W-:-:S03]  /*3a30*/  FFMA R18, R25, R153, R18 ;  /* 0x0000009919127223 */ /* 0x000fc60000000012 */
[----:B------:R-:W-:Y:S02]  /*3a40*/  IMAD.X R160, R169, 0x1, R161, P1 ;  /* 0x00000001a9a07824 */ /* 0x000fe400008e06a1 */
[----:B------:R-:W-:Y:S02]  /*3a50*/  F2FP.BF16.F32.PACK_AB R18, RZ, R18 ;  /* 0x00000012ff12723e */ /* 0x000fe400000010ff */
[----:B------:R-:W-:Y:S02]  /*3a60*/  LEA R20, P1, R21, R8, 0x1 ;  /* 0x0000000815147211 */ /* 0x000fe400078208ff */
[----:B------:R-:W-:Y:S02]  /*3a70*/  PRMT R22, R18, 0x7610, R22 ;  /* 0x0000761012167816 */ /* 0x000fe40000000016 */
[----:B------:R-:W-:Y:S02]  /*3a80*/  PRMT R18, R15, 0x7610, R18 ;  /* 0x000076100f127816 */ /* 0x000fe40000000012 */
[----:B------:R-:W-:Y:S01]  /*3a90*/  LEA.HI.X R21, R21, R9, R160, 0x1, P1 ;  /* 0x0000000915157211 */ /* 0x000fe200008f0ca0 */
[----:B------:R2:W-:Y:S04]  /*3aa0*/  @P3 STG.E.U16 desc[UR52][R4.64+0x2], R22 ;  /* 0x0000021604003986 */ /* 0x0005e8000c101534 */
[----:B------:R-:W3:Y:S01]  /*3ab0*/  @P2 LDG.E.LTC128B.U16 R18, desc[UR52][R20.64] ;  /* 0x0000003414122981 */ /* 0x000ee2000c1e1520 */
[----:B------:R-:W-:Y:S01]  /*3ac0*/  IADD3 R12, P1, P3, R156, R162, R12 ;  /* 0x000000a29c0c7210 */ /* 0x000fe20007b3e00c */
[----:B------:R-:W-:Y:S01]  /*3ad0*/  BSSY B1, `(.L_x_45) ;  /* 0x0000011000017945 */ /* 0x000fe20003800000 */
[----:B------:R-:W-:-:S02]  /*3ae0*/  SHF.L.U64.HI R11, R10, 0x4, R11 ;  /* 0x000000040a0b7819 */ /* 0x000fc4000001020b */
[----:B------:R-:W-:Y:S02]  /*3af0*/  IADD3.X R13, R157, R169, R13, P1, P3 ;  /* 0x000000a99d0d7210 */ /* 0x000fe40000fe640d */
[----:B------:R-:W-:Y:S02]  /*3b00*/  LEA R10, P1, R10, R4, 0x4 ;  /* 0x000000040a0a7211 */ /* 0x000fe400078220ff */
[----:B------:R-:W-:-:S03]  /*3b10*/  ISETP.GT.AND P0, PT, R3, 0x8, P0 ;  /* 0x000000080300780c */ /* 0x000fc60000704270 */
[----:B------:R-:W-:Y:S02]  /*3b20*/  IMAD.X R11, R11, 0x1, R5, P1 ;  /* 0x000000010b0b7824 */ /* 0x000fe400008e0605 */
[----:B---3--:R-:W-:-:S04]  /*3b30*/  IMAD.U32 R15, R18, 0x10000, RZ ;  /* 0x00010000120f7824 */ /* 0x008fc800078e00ff */
[----:B------:R-:W-:Y:S01]  /*3b40*/  FMUL R25, R15, R152 ;  /* 0x000000980f197220 */ /* 0x000fe20000400000 */
[----:B------:R-:W-:-:S04]  /*3b50*/  IMAD.WIDE.U32 R14, R19, R14, R12 ;  /* 0x0000000e130e7225 */ /* 0x000fc800078e000c */
[----:B------:R-:W-:Y:S01]  /*3b60*/  FFMA R25, R26, R153, R25 ;  /* 0x000000991a197223 */ /* 0x000fe20000000019 */
[----:B------:R-:W-:Y:S01]  /*3b70*/  IMAD.IADD R12, R167, 0x1, R15 ;  /* 0x00000001a70c7824 */ /* 0x000fe200078e020f */
[----:B------:R-:W-:-:S03]  /*3b80*/  LEA R8, P3, R14, R8, 0x1 ;  /* 0x000000080e087211 */ /* 0x000fc600078608ff */
[----:B------:R-:W-:Y:S02]  /*3b90*/  F2FP.BF16.F32.PACK_AB R25, RZ, R25 ;  /* 0x00000019ff19723e */ /* 0x000fe400000010ff */
[----:B------:R-:W-:-:S03]  /*3ba0*/  LEA.HI.X R9, R14, R9, R12, 0x1, P3 ;  /* 0x000000090e097211 */ /* 0x000fc600018f0c0c */
[----:B------:R2:W-:Y:S01]  /*3bb0*/  @P2 STG.E.U16 desc[UR52][R10.64], R25 ;  /* 0x000000190a002986 */ /* 0x0005e2000c101534 */
[----:B------:R-:W-:Y:S05]  /*3bc0*/  @!P0 BRA `(.L_x_46) ;  /* 0x0000000000048947 */ /* 0x000fea0003800000 */
[----:B------:R3:W5:Y:S02]  /*3bd0*/  LDG.E.LTC128B.U16 R18, desc[UR52][R8.64+0x2] ;  /* 0x0000023408127981 */ /* 0x000764000c1e1520 */
.L_x_46:
[----:B------:R-:W-:Y:S05]  /*3be0*/  BSYNC B1 ;  /* 0x0000000000017941 */ /* 0x000fea0003800000 */
.L_x_45:
[----:B-----5:R-:W-:Y:S01]  /*3bf0*/  IMAD.U32 R13, R18, 0x10000, RZ ;  /* 0x00010000120d7824 */ /* 0x020fe200078e00ff */
[----:B------:R-:W-:Y:S01]  /*3c00*/  ISETP.GT.AND P1, PT, R0, 0x8, PT ;  /* 0x000000080000780c */ /* 0x000fe20003f24270 */
[----:B------:R-:W-:Y:S02]  /*3c10*/  BSSY B1, `(.L_x_47) ;  /* 0x0000008000017945 */ /* 0x000fe40003800000 */
[----:B------:R-:W-:Y:S01]  /*3c20*/  FMUL R12, R13, R152 ;  /* 0x000000980d0c7220 */ /* 0x000fe20000400000 */
[----:B------:R-:W-:-:S03]  /*3c30*/  ISETP.GT.AND P2, PT, R3, RZ, P1 ;  /* 0x000000ff0300720c */ /* 0x000fc60000f44270 */
[----:B------:R-:W-:-:S05]  /*3c40*/  FFMA R12, R27, R153, R12 ;  /* 0x000000991b0c7223 */ /* 0x000fca000000000c */
[----:B------:R-:W-:-:S05]  /*3c50*/  F2FP.BF16.F32.PACK_AB R12, RZ, R12 ;  /* 0x0000000cff0c723e */ /* 0x000fca00000010ff */
[----:B------:R4:W-:Y:S01]  /*3c60*/  @P0 STG.E.U16 desc[UR52][R10.64+0x2], R12 ;  /* 0x0000020c0a000986 */ /* 0x0009e2000c101534 */
[----:B------:R-:W-:Y:S05]  /*3c70*/  @!P2 BRA `(.L_x_48) ;  /* 0x000000000004a947 */ /* 0x000fea0003800000 */
[----:B------:R0:W5:Y:S02]  /*3c80*/  LDG.E.LTC128B.U16 R18, desc[UR52][R6.64+0x10] ;  /* 0x0000103406127981 */ /* 0x000164000c1e1520 */
.L_x_48:
[----:B------:R-:W-:Y:S05]  /*3c90*/  BSYNC B1 ;  /* 0x0000000000017941 */ /* 0x000fea0003800000 */
.L_x_47:
        /* <DEDUP_REMOVED lines=10> */
.L_x_50:
[----:B------:R-:W-:Y:S05]  /*3d40*/  BSYNC B1 ;  /* 0x0000000000017941 */ /* 0x000fea0003800000 */
.L_x_49:
[----:B0----5:R-:W-:Y:S01]  /*3d50*/  IMAD.U32 R13, R18, 0x10000, RZ ;  /* 0x00010000120d7824 */ /* 0x021fe200078e00ff */
[----:B------:R-:W-:Y:S01]  /*3d60*/  ISETP.GT.AND P1, PT, R3, 0x8, P1 ;  /* 0x000000080300780c */ /* 0x000fe20000f24270 */
[----:B------:R-:W-:Y:S02]  /*3d70*/  BSSY B1, `(.L_x_51) ;  /* 0x0000007000017945 */ /* 0x000fe40003800000 */
[----:B----4-:R-:W-:-:S04]  /*3d80*/  FMUL R12, R13, R152 ;  /* 0x000000980d0c7220 */ /* 0x010fc80000400000 */
[----:B------:R-:W-:-:S05]  /*3d90*/  FFMA R12, R29, R153, R12 ;  /* 0x000000991d0c7223 */ /* 0x000fca000000000c */
[----:B------:R-:W-:-:S05]  /*3da0*/  F2FP.BF16.F32.PACK_AB R12, RZ, R12 ;  /* 0x0000000cff0c723e */ /* 0x000fca00000010ff */
[----:B------:R0:W-:Y:S01]  /*3db0*/  @P3 STG.E.U16 desc[UR52][R4.64+0x12], R12 ;  /* 0x0000120c04003986 */ /* 0x0001e2000c101534 */
[----:B------:R-:W-:Y:S05]  /*3dc0*/  @!P1 BRA `(.L_x_52) ;  /* 0x0000000000049947 */ /* 0x000fea0003800000 */
[----:B------:R4:W5:Y:S02]  /*3dd0*/  LDG.E.LTC128B.U16 R18, desc[UR52][R8.64+0x10] ;  /* 0x0000103408127981 */ /* 0x000964000c1e1520 */
.L_x_52:
[----:B------:R-:W-:Y:S05]  /*3de0*/  BSYNC B1 ;  /* 0x0000000000017941 */ /* 0x000fea0003800000 */
.L_x_51:
[----:B-----5:R-:W-:Y:S01]  /*3df0*/  IMAD.U32 R13, R18, 0x10000, RZ ;  /* 0x00010000120d7824 */ /* 0x020fe200078e00ff */
[----:B------:R-:W-:Y:S01]  /*3e00*/  ISETP.GT.AND P0, PT, R3, 0x8, P0 ;  /* 0x000000080300780c */ /* 0x000fe20000704270 */
[----:B------:R-:W-:Y:S02]  /*3e10*/  BSSY B1, `(.L_x_53) ;  /* 0x0000007000017945 */ /* 0x000fe40003800000 */
[----:B------:R-:W-:-:S04]  /*3e20*/  FMUL R13, R13, R152 ;  /* 0x000000980d0d7220 */ /* 0x000fc80000400000 */
[----:B------:R-:W-:-:S05]  /*3e30*/  FFMA R13, R30, R153, R13 ;  /* 0x000000991e0d7223 */ /* 0x000fca000000000d */
[----:B------:R-:W-:-:S05]  /*3e40*/  F2FP.BF16.F32.PACK_AB R13, RZ, R13 ;  /* 0x0000000dff0d723e */ /* 0x000fca00000010ff */
[----:B------:R0:W-:Y:S01]  /*3e50*/  @P1 STG.E.U16 desc[UR52][R10.64+0x10], R13 ;  /* 0x0000100d0a001986 */ /* 0x0001e2000c101534 */
[----:B------:R-:W-:Y:S05]  /*3e60*/  @!P0 BRA `(.L_x_54) ;  /* 0x0000000000048947 */ /* 0x000fea0003800000 */
[----:B------:R0:W5:Y:S02]  /*3e70*/  LDG.E.LTC128B.U16 R18, desc[UR52][R8.64+0x12] ;  /* 0x0000123408127981 */ /* 0x000164000c1e1520 */
.L_x_54:
[----:B------:R-:W-:Y:S05]  /*3e80*/  BSYNC B1 ;  /* 0x0000000000017941 */ /* 0x000fea0003800000 */
.L_x_53:
[----:B0----5:R-:W-:Y:S01]  /*3e90*/  IMAD.U32 R13, R18, 0x10000, RZ ;  /* 0x00010000120d7824 */ /* 0x021fe200078e00ff */
        /* <DEDUP_REMOVED lines=9> */
.L_x_56:
[----:B------:R-:W-:Y:S05]  /*3f30*/  BSYNC B1 ;  /* 0x0000000000017941 */ /* 0x000fea0003800000 */
.L_x_55:
        /* <DEDUP_REMOVED lines=10> */
.L_x_58:
[----:B------:R-:W-:Y:S05]  /*3fe0*/  BSYNC B1 ;  /* 0x0000000000017941 */ /* 0x000fea0003800000 */
.L_x_57:
[----:B0----5:R-:W-:Y:S01]  /*3ff0*/  IMAD.U32 R13, R18, 0x10000, RZ ;  /* 0x00010000120d7824 */ /* 0x021fe200078e00ff */
        /* <DEDUP_REMOVED lines=8> */
.L_x_60:
[----:B------:R-:W-:Y:S05]  /*4080*/  BSYNC B1 ;  /* 0x0000000000017941 */ /* 0x000fea0003800000 */
.L_x_59:
        /* <DEDUP_REMOVED lines=9> */
.L_x_62:
[----:B------:R-:W-:Y:S05]  /*4120*/  BSYNC B1 ;  /* 0x0000000000017941 */ /* 0x000fea0003800000 */
.L_x_61:
        /* <DEDUP_REMOVED lines=10> */
.L_x_64:
[----:B------:R-:W-:Y:S05]  /*41d0*/  BSYNC B1 ;  /* 0x0000000000017941 */ /* 0x000fea0003800000 */
.L_x_63:
        /* <DEDUP_REMOVED lines=10> */
.L_x_66:
[----:B------:R-:W-:Y:S05]  /*4280*/  BSYNC B1 ;  /* 0x0000000000017941 */ /* 0x000fea0003800000 */
.L_x_65:
        /* <DEDUP_REMOVED lines=9> */
.L_x_68:
[----:B------:R-:W-:Y:S05]  /*4320*/  BSYNC B1 ;  /* 0x0000000000017941 */ /* 0x000fea0003800000 */
.L_x_67:
        /* <DEDUP_REMOVED lines=9> */
.L_x_70:
[----:B------:R-:W-:Y:S05]  /*43c0*/  BSYNC B1 ;  /* 0x0000000000017941 */ /* 0x000fea0003800000 */
.L_x_69:
        /* <DEDUP_REMOVED lines=10> */
.L_x_72:
[----:B------:R-:W-:Y:S05]  /*4470*/  BSYNC B1 ;  /* 0x0000000000017941 */ /* 0x000fea0003800000 */
.L_x_71:
        /* <DEDUP_REMOVED lines=10> */
.L_x_74:
[----:B------:R-:W-:Y:S05]  /*4520*/  BSYNC B1 ;  /* 0x0000000000017941 */ /* 0x000fea0003800000 */
.L_x_73:
        /* <DEDUP_REMOVED lines=9> */
.L_x_76:
[----:B------:R-:W-:Y:S05]  /*45c0*/  BSYNC B1 ;  /* 0x0000000000017941 */ /* 0x000fea0003800000 */
.L_x_75:
        /* <DEDUP_REMOVED lines=9> */
.L_x_78:
[----:B------:R-:W-:Y:S05]  /*4660*/  BSYNC B1 ;  /* 0x0000000000017941 */ /* 0x000fea0003800000 */
.L_x_77:
        /* <DEDUP_REMOVED lines=10> */
.L_x_80:
[----:B------:R-:W-:Y:S05]  /*4710*/  BSYNC B1 ;  /* 0x0000000000017941 */ /* 0x000fea0003800000 */
.L_x_79:
        /* <DEDUP_REMOVED lines=10> */
.L_x_82:
[----:B------:R-:W-:Y:S05]  /*47c0*/  BSYNC B1 ;  /* 0x0000000000017941 */ /* 0x000fea0003800000 */
.L_x_81:
        /* <DEDUP_REMOVED lines=9> */
.L_x_84:
[----:B------:R-:W-:Y:S05]  /*4860*/  BSYNC B1 ;  /* 0x0000000000017941 */ /* 0x000fea0003800000 */
.L_x_83:
        /* <DEDUP_REMOVED lines=9> */
.L_x_86:
[----:B------:R-:W-:Y:S05]  /*4900*/  BSYNC B1 ;  /* 0x0000000000017941 */ /* 0x000fea0003800000 */
.L_x_85:
        /* <DEDUP_REMOVED lines=10> */
.L_x_88:
[----:B------:R-:W-:Y:S05]  /*49b0*/  BSYNC B1 ;  /* 0x0000000000017941 */ /* 0x000fea0003800000 */
.L_x_87:
        /* <DEDUP_REMOVED lines=10> */
.L_x_90:
[----:B------:R-:W-:Y:S05]  /*4a60*/  BSYNC B1 ;  /* 0x0000000000017941 */ /* 0x000fea0003800000 */
.L_x_89:
        /* <DEDUP_REMOVED lines=9> */
.L_x_92:
[----:B------:R-:W-:Y:S05]  /*4b00*/  BSYNC B1 ;  /* 0x0000000000017941 */ /* 0x000fea0003800000 */
.L_x_91:
        /* <DEDUP_REMOVED lines=9> */
.L_x_94:
[----:B------:R-:W-:Y:S05]  /*4ba0*/  BSYNC B1 ;  /* 0x0000000000017941 */ /* 0x000fea0003800000 */
.L_x_93:
        /* <DEDUP_REMOVED lines=10> */
.L_x_96:
[----:B------:R-:W-:Y:S05]  /*4c50*/  BSYNC B1 ;  /* 0x0000000000017941 */ /* 0x000fea0003800000 */
.L_x_95:
        /* <DEDUP_REMOVED lines=10> */
.L_x_98:
[----:B------:R-:W-:Y:S05]  /*4d00*/  BSYNC B1 ;  /* 0x0000000000017941 */ /* 0x000fea0003800000 */
.L_x_97:
        /* <DEDUP_REMOVED lines=9> */
.L_x_100:
[----:B------:R-:W-:Y:S05]  /*4da0*/  BSYNC B1 ;  /* 0x0000000000017941 */ /* 0x000fea0003800000 */
.L_x_99:
        /* <DEDUP_REMOVED lines=9> */
.L_x_102:
[----:B------:R-:W-:Y:S05]  /*4e40*/  BSYNC B1 ;  /* 0x0000000000017941 */ /* 0x000fea0003800000 */
.L_x_101:
        /* <DEDUP_REMOVED lines=10> */
.L_x_104:
[----:B------:R-:W-:Y:S05]  /*4ef0*/  BSYNC B1 ;  /* 0x0000000000017941 */ /* 0x000fea0003800000 */
.L_x_103:
        /* <DEDUP_REMOVED lines=10> */
.L_x_106:
[----:B------:R-:W-:Y:S05]  /*4fa0*/  BSYNC B1 ;  /* 0x0000000000017941 */ /* 0x000fea0003800000 */
.L_x_105:
        /* <DEDUP_REMOVED lines=9> */
.L_x_108:
[----:B------:R-:W-:Y:S05]  /*5040*/  BSYNC B1 ;  /* 0x0000000000017941 */ /* 0x000fea0003800000 */
.L_x_107:
        /* <DEDUP_REMOVED lines=9> */
.L_x_110:
[----:B------:R-:W-:Y:S05]  /*50e0*/  BSYNC B1 ;  /* 0x0000000000017941 */ /* 0x000fea0003800000 */
.L_x_109:
        /* <DEDUP_REMOVED lines=10> */
.L_x_112:
[----:B------:R-:W-:Y:S05]  /*5190*/  BSYNC B1 ;  /* 0x0000000000017941 */ /* 0x000fea0003800000 */
.L_x_111:
        /* <DEDUP_REMOVED lines=10> */
.L_x_114:
[----:B------:R-:W-:Y:S05]  /*5240*/  BSYNC B1 ;  /* 0x0000000000017941 */ /* 0x000fea0003800000 */
.L_x_113:
        /* <DEDUP_REMOVED lines=9> */
.L_x_116:
[----:B------:R-:W-:Y:S05]  /*52e0*/  BSYNC B1 ;  /* 0x0000000000017941 */ /* 0x000fea0003800000 */
.L_x_115:
        /* <DEDUP_REMOVED lines=9> */
.L_x_118:
[----:B------:R-:W-:Y:S05]  /*5380*/  BSYNC B1 ;  /* 0x0000000000017941 */ /* 0x000fea0003800000 */
.L_x_117:
        /* <DEDUP_REMOVED lines=10> */
.L_x_120:
[----:B------:R-:W-:Y:S05]  /*5430*/  BSYNC B1 ;  /* 0x0000000000017941 */ /* 0x000fea0003800000 */
.L_x_119:
        /* <DEDUP_REMOVED lines=10> */
.L_x_122:
[----:B------:R-:W-:Y:S05]  /*54e0*/  BSYNC B1 ;  /* 0x0000000000017941 */ /* 0x000fea0003800000 */
.L_x_121:
        /* <DEDUP_REMOVED lines=9> */
.L_x_124:
[----:B------:R-:W-:Y:S05]  /*5580*/  BSYNC B1 ;  /* 0x0000000000017941 */ /* 0x000fea0003800000 */
.L_x_123:
        /* <DEDUP_REMOVED lines=9> */
.L_x_126:
[----:B------:R-:W-:Y:S05]  /*5620*/  BSYNC B1 ;  /* 0x0000000000017941 */ /* 0x000fea0003800000 */
.L_x_125:
        /* <DEDUP_REMOVED lines=10> */
.L_x_128:
[----:B------:R-:W-:Y:S05]  /*56d0*/  BSYNC B1 ;  /* 0x0000000000017941 */ /* 0x000fea0003800000 */
.L_x_127:
        /* <DEDUP_REMOVED lines=10> */
.L_x_130:
[----:B------:R-:W-:Y:S05]  /*5780*/  BSYNC B1 ;  /* 0x0000000000017941 */ /* 0x000fea0003800000 */
.L_x_129:
        /* <DEDUP_REMOVED lines=9> */
.L_x_132:
[----:B------:R-:W-:Y:S05]  /*5820*/  BSYNC B1 ;  /* 0x0000000000017941 */ /* 0x000fea0003800000 */
.L_x_131:
        /* <DEDUP_REMOVED lines=9> */
.L_x_134:
[----:B------:R-:W-:Y:S05]  /*58c0*/  BSYNC B1 ;  /* 0x0000000000017941 */ /* 0x000fea0003800000 */
.L_x_133:
        /* <DEDUP_REMOVED lines=10> */
.L_x_136:
[----:B------:R-:W-:Y:S05]  /*5970*/  BSYNC B1 ;  /* 0x0000000000017941 */ /* 0x000fea0003800000 */
.L_x_135:
        /* <DEDUP_REMOVED lines=10> */
.L_x_138:
[----:B------:R-:W-:Y:S05]  /*5a20*/  BSYNC B1 ;  /* 0x0000000000017941 */ /* 0x000fea0003800000 */
.L_x_137:
        /* <DEDUP_REMOVED lines=9> */
.L_x_140:
[----:B------:R-:W-:Y:S05]  /*5ac0*/  BSYNC B1 ;  /* 0x0000000000017941 */ /* 0x000fea0003800000 */
.L_x_139:
        /* <DEDUP_REMOVED lines=9> */
.L_x_142:
[----:B------:R-:W-:Y:S05]  /*5b60*/  BSYNC B1 ;  /* 0x0000000000017941 */ /* 0x000fea0003800000 */
.L_x_141:
        /* <DEDUP_REMOVED lines=10> */
.L_x_144:
[----:B------:R-:W-:Y:S05]  /*5c10*/  BSYNC B1 ;  /* 0x0000000000017941 */ /* 0x000fea0003800000 */
.L_x_143:
        /* <DEDUP_REMOVED lines=10> */
.L_x_146:
[----:B------:R-:W-:Y:S05]  /*5cc0*/  BSYNC B1 ;  /* 0x0000000000017941 */ /* 0x000fea0003800000 */
.L_x_145:
        /* <DEDUP_REMOVED lines=9> */
.L_x_148:
[----:B------:R-:W-:Y:S05]  /*5d60*/  BSYNC B1 ;  /* 0x0000000000017941 */ /* 0x000fea0003800000 */
.L_x_147:
        /* <DEDUP_REMOVED lines=9> */
.L_x_150:
[----:B------:R-:W-:Y:S05]  /*5e00*/  BSYNC B1 ;  /* 0x0000000000017941 */ /* 0x000fea0003800000 */
.L_x_149:
        /* <DEDUP_REMOVED lines=10> */
.L_x_152:
[----:B------:R-:W-:Y:S05]  /*5eb0*/  BSYNC B1 ;  /* 0x0000000000017941 */ /* 0x000fea0003800000 */
.L_x_151:
        /* <DEDUP_REMOVED lines=10> */
.L_x_154:
[----:B------:R-:W-:Y:S05]  /*5f60*/  BSYNC B1 ;  /* 0x0000000000017941 */ /* 0x000fea0003800000 */
.L_x_153:
        /* <DEDUP_REMOVED lines=9> */
.L_x_156:
[----:B------:R-:W-:Y:S05]  /*6000*/  BSYNC B1 ;  /* 0x0000000000017941 */ /* 0x000fea0003800000 */
.L_x_155:
        /* <DEDUP_REMOVED lines=9> */
.L_x_158:
[----:B------:R-:W-:Y:S05]  /*60a0*/  BSYNC B1 ;  /* 0x0000000000017941 */ /* 0x000fea0003800000 */
.L_x_157:
        /* <DEDUP_REMOVED lines=10> */
.L_x_160:
[----:B------:R-:W-:Y:S05]  /*6150*/  BSYNC B1 ;  /* 0x0000000000017941 */ /* 0x000fea0003800000 */
.L_x_159:
        /* <DEDUP_REMOVED lines=10> */
.L_x_162:
[----:B------:R-:W-:Y:S05]  /*6200*/  BSYNC B1 ;  /* 0x0000000000017941 */ /* 0x000fea0003800000 */
.L_x_161:
        /* <DEDUP_REMOVED lines=9> */
.L_x_164:
[----:B------:R-:W-:Y:S05]  /*62a0*/  BSYNC B1 ;  /* 0x0000000000017941 */ /* 0x000fea0003800000 */
.L_x_163:
        /* <DEDUP_REMOVED lines=9> */
.L_x_166:
[----:B------:R-:W-:Y:S05]  /*6340*/  BSYNC B1 ;  /* 0x0000000000017941 */ /* 0x000fea0003800000 */
.L_x_165:
        /* <DEDUP_REMOVED lines=10> */
.L_x_168:
[----:B------:R-:W-:Y:S05]  /*63f0*/  BSYNC B1 ;  /* 0x0000000000017941 */ /* 0x000fea0003800000 */
.L_x_167:
        /* <DEDUP_REMOVED lines=10> */
.L_x_170:
[----:B------:R-:W-:Y:S05]  /*64a0*/  BSYNC B1 ;  /* 0x0000000000017941 */ /* 0x000fea0003800000 */
.L_x_169:
        /* <DEDUP_REMOVED lines=9> */
.L_x_172:
[----:B------:R-:W-:Y:S05]  /*6540*/  BSYNC B1 ;  /* 0x0000000000017941 */ /* 0x000fea0003800000 */
.L_x_171:
        /* <DEDUP_REMOVED lines=9> */
.L_x_174:
[----:B------:R-:W-:Y:S05]  /*65e0*/  BSYNC B1 ;  /* 0x0000000000017941 */ /* 0x000fea0003800000 */
.L_x_173:
        /* <DEDUP_REMOVED lines=10> */
.L_x_176:
[----:B------:R-:W-:Y:S05]  /*6690*/  BSYNC B1 ;  /* 0x0000000000017941 */ /* 0x000fea0003800000 */
.L_x_175:
        /* <DEDUP_REMOVED lines=10> */
.L_x_178:
[----:B------:R-:W-:Y:S05]  /*6740*/  BSYNC B1 ;  /* 0x0000000000017941 */ /* 0x000fea0003800000 */
.L_x_177:
        /* <DEDUP_REMOVED lines=9> */
.L_x_180:
[----:B------:R-:W-:Y:S05]  /*67e0*/  BSYNC B1 ;  /* 0x0000000000017941 */ /* 0x000fea0003800000 */
.L_x_179:
        /* <DEDUP_REMOVED lines=9> */
.L_x_182:
[----:B------:R-:W-:Y:S05]  /*6880*/  BSYNC B1 ;  /* 0x0000000000017941 */ /* 0x000fea0003800000 */
.L_x_181:
        /* <DEDUP_REMOVED lines=10> */
.L_x_184:
[----:B------:R-:W-:Y:S05]  /*6930*/  BSYNC B1 ;  /* 0x0000000000017941 */ /* 0x000fea0003800000 */
.L_x_183:
        /* <DEDUP_REMOVED lines=10> */
.L_x_186:
[----:B------:R-:W-:Y:S05]  /*69e0*/  BSYNC B1 ;  /* 0x0000000000017941 */ /* 0x000fea0003800000 */
.L_x_185:
        /* <DEDUP_REMOVED lines=9> */
.L_x_188:
[----:B------:R-:W-:Y:S05]  /*6a80*/  BSYNC B1 ;  /* 0x0000000000017941 */ /* 0x000fea0003800000 */
.L_x_187:
        /* <DEDUP_REMOVED lines=9> */
.L_x_190:
[----:B------:R-:W-:Y:S05]  /*6b20*/  BSYNC B1 ;  /* 0x0000000000017941 */ /* 0x000fea0003800000 */
.L_x_189:
        /* <DEDUP_REMOVED lines=10> */
.L_x_192:
[----:B------:R-:W-:Y:S05]  /*6bd0*/  BSYNC B1 ;  /* 0x0000000000017941 */ /* 0x000fea0003800000 */
.L_x_191:
        /* <DEDUP_REMOVED lines=10> */
.L_x_194:
[----:B------:R-:W-:Y:S05]  /*6c80*/  BSYNC B1 ;  /* 0x0000000000017941 */ /* 0x000fea0003800000 */
.L_x_193:
        /* <DEDUP_REMOVED lines=9> */
.L_x_196:
[----:B------:R-:W-:Y:S05]  /*6d20*/  BSYNC B1 ;  /* 0x0000000000017941 */ /* 0x000fea0003800000 */
.L_x_195:
        /* <DEDUP_REMOVED lines=9> */
.L_x_198:
[----:B------:R-:W-:Y:S05]  /*6dc0*/  BSYNC B1 ;  /* 0x0000000000017941 */ /* 0x000fea0003800000 */
.L_x_197:
        /* <DEDUP_REMOVED lines=10> */
.L_x_200:
[----:B------:R-:W-:Y:S05]  /*6e70*/  BSYNC B1 ;  /* 0x0000000000017941 */ /* 0x000fea0003800000 */
.L_x_199:
        /* <DEDUP_REMOVED lines=10> */
.L_x_202:
[----:B------:R-:W-:Y:S05]  /*6f20*/  BSYNC B1 ;  /* 0x0000000000017941 */ /* 0x000fea0003800000 */
.L_x_201:
        /* <DEDUP_REMOVED lines=9> */
.L_x_204:
[----:B------:R-:W-:Y:S05]  /*6fc0*/  BSYNC B1 ;  /* 0x0000000000017941 */ /* 0x000fea0003800000 */
.L_x_203:
        /* <DEDUP_REMOVED lines=9> */
.L_x_206:
[----:B------:R-:W-:Y:S05]  /*7060*/  BSYNC B1 ;  /* 0x0000000000017941 */ /* 0x000fea0003800000 */
.L_x_205:
        /* <DEDUP_REMOVED lines=10> */
.L_x_208:
[----:B------:R-:W-:Y:S05]  /*7110*/  BSYNC B1 ;  /* 0x0000000000017941 */ /* 0x000fea0003800000 */
.L_x_207:
        /* <DEDUP_REMOVED lines=10> */
.L_x_210:
[----:B------:R-:W-:Y:S05]  /*71c0*/  BSYNC B1 ;  /* 0x0000000000017941 */ /* 0x000fea0003800000 */
.L_x_209:
        /* <DEDUP_REMOVED lines=9> */
.L_x_212:
[----:B------:R-:W-:Y:S05]  /*7260*/  BSYNC B1 ;  /* 0x0000000000017941 */ /* 0x000fea0003800000 */
.L_x_211:
        /* <DEDUP_REMOVED lines=9> */
.L_x_214:
[----:B------:R-:W-:Y:S05]  /*7300*/  BSYNC B1 ;  /* 0x0000000000017941 */ /* 0x000fea0003800000 */
.L_x_213:
        /* <DEDUP_REMOVED lines=10> */
.L_x_216:
[----:B------:R-:W-:Y:S05]  /*73b0*/  BSYNC B1 ;  /* 0x0000000000017941 */ /* 0x000fea0003800000 */
.L_x_215:
        /* <DEDUP_REMOVED lines=10> */
.L_x_218:
[----:B------:R-:W-:Y:S05]  /*7460*/  BSYNC B1 ;  /* 0x0000000000017941 */ /* 0x000fea0003800000 */
.L_x_217:
        /* <DEDUP_REMOVED lines=9> */
.L_x_220:
[----:B------:R-:W-:Y:S05]  /*7500*/  BSYNC B1 ;  /* 0x0000000000017941 */ /* 0x000fea0003800000 */
.L_x_219:
        /* <DEDUP_REMOVED lines=9> */
.L_x_222:
[----:B------:R-:W-:Y:S05]  /*75a0*/  BSYNC B1 ;  /* 0x0000000000017941 */ /* 0x000fea0003800000 */
.L_x_221:
        /* <DEDUP_REMOVED lines=10> */
.L_x_224:
[----:B------:R-:W-:Y:S05]  /*7650*/  BSYNC B1 ;  /* 0x0000000000017941 */ /* 0x000fea0003800000 */
.L_x_223:
        /* <DEDUP_REMOVED lines=10> */
.L_x_226:
[----:B------:R-:W-:Y:S05]  /*7700*/  BSYNC B1 ;  /* 0x0000000000017941 */ /* 0x000fea0003800000 */
.L_x_225:
        /* <DEDUP_REMOVED lines=9> */
.L_x_228:
[----:B------:R-:W-:Y:S05]  /*77a0*/  BSYNC B1 ;  /* 0x0000000000017941 */ /* 0x000fea0003800000 */
.L_x_227:
        /* <DEDUP_REMOVED lines=9> */
.L_x_230:
[----:B------:R-:W-:Y:S05]  /*7840*/  BSYNC B1 ;  /* 0x0000000000017941 */ /* 0x000fea0003800000 */
.L_x_229:
        /* <DEDUP_REMOVED lines=10> */
.L_x_232:
[----:B------:R-:W-:Y:S05]  /*78f0*/  BSYNC B1 ;  /* 0x0000000000017941 */ /* 0x000fea0003800000 */
.L_x_231:
        /* <DEDUP_REMOVED lines=10> */
.L_x_234:
[----:B------:R-:W-:Y:S05]  /*79a0*/  BSYNC B1 ;  /* 0x0000000000017941 */ /* 0x000fea0003800000 */
.L_x_233:
        /* <DEDUP_REMOVED lines=9> */
.L_x_236:
[----:B------:R-:W-:Y:S05]  /*7a40*/  BSYNC B1 ;  /* 0x0000000000017941 */ /* 0x000fea0003800000 */
.L_x_235:
        /* <DEDUP_REMOVED lines=9> */
.L_x_238:
[----:B------:R-:W-:Y:S05]  /*7ae0*/  BSYNC B1 ;  /* 0x0000000000017941 */ /* 0x000fea0003800000 */
.L_x_237:
        /* <DEDUP_REMOVED lines=10> */
.L_x_240:
[----:B------:R-:W-:Y:S05]  /*7b90*/  BSYNC B1 ;  /* 0x0000000000017941 */ /* 0x000fea0003800000 */
.L_x_239:
        /* <DEDUP_REMOVED lines=10> */
.L_x_242:
[----:B------:R-:W-:Y:S05]  /*7c40*/  BSYNC B1 ;  /* 0x0000000000017941 */ /* 0x000fea0003800000 */
.L_x_241:
        /* <DEDUP_REMOVED lines=9> */
.L_x_244:
[----:B------:R-:W-:Y:S05]  /*7ce0*/  BSYNC B1 ;  /* 0x0000000000017941 */ /* 0x000fea0003800000 */
.L_x_243:
        /* <DEDUP_REMOVED lines=9> */
.L_x_246:
[----:B------:R-:W-:Y:S05]  /*7d80*/  BSYNC B1 ;  /* 0x0000000000017941 */ /* 0x000fea0003800000 */
.L_x_245:
        /* <DEDUP_REMOVED lines=10> */
.L_x_248:
[----:B------:R-:W-:Y:S05]  /*7e30*/  BSYNC B1 ;  /* 0x0000000000017941 */ /* 0x000fea0003800000 */
.L_x_247:
        /* <DEDUP_REMOVED lines=10> */
.L_x_250:
[----:B------:R-:W-:Y:S05]  /*7ee0*/  BSYNC B1 ;  /* 0x0000000000017941 */ /* 0x000fea0003800000 */
.L_x_249:
        /* <DEDUP_REMOVED lines=9> */
.L_x_252:
[----:B------:R-:W-:Y:S05]  /*7f80*/  BSYNC B1 ;  /* 0x0000000000017941 */ /* 0x000fea0003800000 */
.L_x_251:
        /* <DEDUP_REMOVED lines=9> */
.L_x_254:
[----:B------:R-:W-:Y:S05]  /*8020*/  BSYNC B1 ;  /* 0x0000000000017941 */ /* 0x000fea0003800000 */
.L_x_253:
        /* <DEDUP_REMOVED lines=10> */
.L_x_256:
[----:B------:R-:W-:Y:S05]  /*80d0*/  BSYNC B1 ;  /* 0x0000000000017941 */ /* 0x000fea0003800000 */
.L_x_255:
        /* <DEDUP_REMOVED lines=10> */
.L_x_258:
[----:B------:R-:W-:Y:S05]  /*8180*/  BSYNC B1 ;  /* 0x0000000000017941 */ /* 0x000fea0003800000 */
.L_x_257:
        /* <DEDUP_REMOVED lines=9> */
.L_x_260:
[----:B------:R-:W-:Y:S05]  /*8220*/  BSYNC B1 ;  /* 0x0000000000017941 */ /* 0x000fea0003800000 */
.L_x_259:
        /* <DEDUP_REMOVED lines=9> */
.L_x_262:
[----:B------:R-:W-:Y:S05]  /*82c0*/  BSYNC B1 ;  /* 0x0000000000017941 */ /* 0x000fea0003800000 */
.L_x_261:
        /* <DEDUP_REMOVED lines=10> */
.L_x_264:
[----:B------:R-:W-:Y:S05]  /*8370*/  BSYNC B1 ;  /* 0x0000000000017941 */ /* 0x000fea0003800000 */
.L_x_263:
        /* <DEDUP_REMOVED lines=10> */
.L_x_266:
[----:B------:R-:W-:Y:S05]  /*8420*/  BSYNC B1 ;  /* 0x0000000000017941 */ /* 0x000fea0003800000 */
.L_x_265:
        /* <DEDUP_REMOVED lines=9> */
.L_x_268:
[----:B------:R-:W-:Y:S05]  /*84c0*/  BSYNC B1 ;  /* 0x0000000000017941 */ /* 0x000fea0003800000 */
.L_x_267:
        /* <DEDUP_REMOVED lines=9> */
.L_x_270:
[----:B------:R-:W-:Y:S05]  /*8560*/  BSYNC B1 ;  /* 0x0000000000017941 */ /* 0x000fea0003800000 */
.L_x_269:
        /* <DEDUP_REMOVED lines=10> */
.L_x_272:
[----:B------:R-:W-:Y:S05]  /*8610*/  BSYNC B1 ;  /* 0x0000000000017941 */ /* 0x000fea0003800000 */
.L_x_271:
        /* <DEDUP_REMOVED lines=10> */
.L_x_274:
[----:B------:R-:W-:Y:S05]  /*86c0*/  BSYNC B1 ;  /* 0x0000000000017941 */ /* 0x000fea0003800000 */
.L_x_273:
        /* <DEDUP_REMOVED lines=9> */
.L_x_276:
[----:B------:R-:W-:Y:S05]  /*8760*/  BSYNC B1 ;  /* 0x0000000000017941 */ /* 0x000fea0003800000 */
.L_x_275:
        /* <DEDUP_REMOVED lines=9> */
.L_x_278:
[----:B------:R-:W-:Y:S05]  /*8800*/  BSYNC B1 ;  /* 0x0000000000017941 */ /* 0x000fea0003800000 */
.L_x_277:
        /* <DEDUP_REMOVED lines=10> */
.L_x_280:
[----:B------:R-:W-:Y:S05]  /*88b0*/  BSYNC B1 ;  /* 0x0000000000017941 */ /* 0x000fea0003800000 */
.L_x_279:
        /* <DEDUP_REMOVED lines=10> */
.L_x_282:
[----:B------:R-:W-:Y:S05]  /*8960*/  BSYNC B1 ;  /* 0x0000000000017941 */ /* 0x000fea0003800000 */
.L_x_281:
        /* <DEDUP_REMOVED lines=9> */
.L_x_284:
[----:B------:R-:W-:Y:S05]  /*8a00*/  BSYNC B1 ;  /* 0x0000000000017941 */ /* 0x000fea0003800000 */
.L_x_283:
        /* <DEDUP_REMOVED lines=9> */
.L_x_286:
[----:B------:R-:W-:Y:S05]  /*8aa0*/  BSYNC B1 ;  /* 0x0000000000017941 */ /* 0x000fea0003800000 */
.L_x_285:
        /* <DEDUP_REMOVED lines=10> */
.L_x_288:
[----:B------:R-:W-:Y:S05]  /*8b50*/  BSYNC B1 ;  /* 0x0000000000017941 */ /* 0x000fea0003800000 */
.L_x_287:
        /* <DEDUP_REMOVED lines=10> */
.L_x_290:
[----:B------:R-:W-:Y:S05]  /*8c00*/  BSYNC B1 ;  /* 0x0000000000017941 */ /* 0x000fea0003800000 */
.L_x_289:
[----:B01---5:R-:W-:Y:S01]  /*8c10*/  IMAD.U32 R7, R18, 0x10000, RZ ;  /* 0x0001000012077824 */ /* 0x023fe200078e00ff */
        /* <DEDUP_REMOVED lines=8> */
.L_x_292:
[----:B------:R-:W-:Y:S05]  /*8ca0*/  BSYNC B1 ;  /* 0x0000000000017941 */ /* 0x000fea0003800000 */
.L_x_291:
[----:B0-2--5:R-:W-:Y:S01]  /*8cb0*/  IMAD.U32 R5, R18, 0x10000, RZ ;  /* 0x0001000012057824 */ /* 0x025fe200078e00ff */
[----:B------:R-:W-:Y:S01]  /*8cc0*/  ISETP.GT.AND P0, PT, R3, 0x8, P0 ;  /* 0x000000080300780c */ /* 0x000fe20000704270 */
[----:B------:R-:W-:Y:S01]  /*8cd0*/  @P1 IMAD.MOV.U32 R4, RZ, RZ, R10 ;  /* 0x000000ffff041224 */ /* 0x000fe200078e000a */
[----:B------:R-:W-:Y:S01]  /*8ce0*/  BSSY B1, `(.L_x_293) ;  /* 0x0000009000017945 */ /* 0x000fe20003800000 */
[----:B------:R-:W-:-:S04]  /*8cf0*/  FMUL R5, R5, R152 ;  /* 0x0000009805057220 */ /* 0x000fc80000400000 */
[----:B------:R-:W-:-:S05]  /*8d00*/  FFMA R5, R150, R153, R5 ;  /* 0x0000009996057223 */ /* 0x000fca0000000005 */
[----:B------:R-:W-:-:S04]  /*8d10*/  F2FP.BF16.F32.PACK_AB R5, RZ, R5 ;  /* 0x00000005ff05723e */ /* 0x000fc800000010ff */
[----:B------:R-:W-:Y:S01]  /*8d20*/  PRMT R0, R5, 0x7610, R0 ;  /* 0x0000761005007816 */ /* 0x000fe20000000000 */
[----:B------:R-:W-:-:S05]  /*8d30*/  @P1 IMAD.MOV.U32 R5, RZ, RZ, R11 ;  /* 0x000000ffff051224 */ /* 0x000fca00078e000b */
[----:B------:R0:W-:Y:S01]  /*8d40*/  @P1 STG.E.U16 desc[UR52][R4.64+0x1f0], R0 ;  /* 0x0001f00004001986 */ /* 0x0001e2000c101534 */
[----:B------:R-:W-:Y:S05]  /*8d50*/  @!P0 BRA `(.L_x_294) ;  /* 0x0000000000048947 */ /* 0x000fea0003800000 */
[----:B------:R2:W5:Y:S02]  /*8d60*/  LDG.E.LTC128B.U16 R18, desc[UR52][R8.64+0x1f2] ;  /* 0x0001f23408127981 */ /* 0x000564000c1e1520 */
.L_x_294:
[----:B------:R-:W-:Y:S05]  /*8d70*/  BSYNC B1 ;  /* 0x0000000000017941 */ /* 0x000fea0003800000 */
.L_x_293:
[----:B------:R-:W-:Y:S05]  /*8d80*/  @!P0 BRA `(.L_x_295) ;  /* 0x0000002400308947 */ /* 0x000fea0003800000 */
[----:B-----5:R-:W-:-:S04]  /*8d90*/  IMAD.U32 R3, R18, 0x10000, RZ ;  /* 0x0001000012037824 */ /* 0x020fc800078e00ff */
[----:B0-----:R-:W-:-:S04]  /*8da0*/  FMUL R0, R3, R152 ;  /* 0x0000009803007220 */ /* 0x001fc80000400000 */
[----:B------:R-:W-:-:S05]  /*8db0*/  FFMA R0, R151, R153, R0 ;  /* 0x0000009997007223 */ /* 0x000fca0000000000 */
[----:B------:R-:W-:-:S05]  /*8dc0*/  F2FP.BF16.F32.PACK_AB R0, RZ, R0 ;  /* 0x00000000ff00723e */ /* 0x000fca00000010ff */
[----:B------:R0:W-:Y:S01]  /*8dd0*/  STG.E.U16 desc[UR52][R10.64+0x1f2], R0 ;  /* 0x0001f2000a007986 */ /* 0x0001e2000c101534 */
[----:B------:R-:W-:Y:S05]  /*8de0*/  BRA `(.L_x_295) ;  /* 0x0000002400187947 */ /* 0x000fea0003800000 */
.L_x_42:
[----:B------:R-:W-:Y:S01]  /*8df0*/  ISETP.GT.AND P0, PT, R0, 0x1, PT ;  /* 0x000000010000780c */ /* 0x000fe20003f04270 */
[----:B------:R-:W-:Y:S01]  /*8e00*/  ULDC.64 UR4, c[0x0][0x7c0] ;  /* 0x0001f00000047ab9 */ /* 0x000fe20000000a00 */
[-C--:B------:R-:W-:Y:S01]  /*8e10*/  FMUL R24, R24, R153.reuse ;  /* 0x0000009918187220 */ /* 0x080fe20000400000 */
[-C--:B------:R-:W-:Y:S01]  /*8e20*/  FMUL R25, R25, R153.reuse ;  /* 0x0000009919197220 */ /* 0x080fe20000400000 */
[----:B------:R-:W-:Y:S01]  /*8e30*/  ISETP.GT.AND P3, PT, R3, RZ, P0 ;  /* 0x000000ff0300720c */ /* 0x000fe20000764270 */
[-C--:B------:R-:W-:Y:S01]  /*8e40*/  FMUL R26, R26, R153.reuse ;  /* 0x000000991a1a7220 */ /* 0x080fe20000400000 */
[----:B------:R-:W-:Y:S01]  /*8e50*/  LEA R4, P4, R164, UR4, 0x1 ;  /* 0x00000004a4047c11 */ /* 0x000fe2000f8808ff */
[-C--:B------:R-:W-:Y:S01]  /*8e60*/  FMUL R27, R27, R153.reuse ;  /* 0x000000991b1b7220 */ /* 0x080fe20000400000 */
[----:B------:R-:W-:Y:S01]  /*8e70*/  F2FP.BF16.F32.PACK_AB R24, RZ, R24 ;  /* 0x00000018ff18723e */ /* 0x000fe200000010ff */
[-C--:B------:R-:W-:Y:S01]  /*8e80*/  FMUL R28, R28, R153.reuse ;  /* 0x000000991c1c7220 */ /* 0x080fe20000400000 */
[----:B------:R-:W-:Y:S01]  /*8e90*/  LEA.HI.X R5, R164, UR5, R173, 0x1, P4 ;  /* 0x00000005a4057c11 */ /* 0x000fe2000a0f0cad */
[----:B------:R-:W-:Y:S01]  /*8ea0*/  FMUL R29, R29, R153 ;  /* 0x000000991d1d7220 */ /* 0x000fe20000400000 */
[----:B------:R-:W-:Y:S01]  /*8eb0*/  F2FP.BF16.F32.PACK_AB R25, RZ, R25 ;  /* 0x00000019ff19723e */ /* 0x000fe200000010ff */
[-C--:B------:R-:W-:Y:S01]  /*8ec0*/  FMUL R30, R30, R153.reuse ;  /* 0x000000991e1e7220 */ /* 0x080fe20000400000 */
[----:B------:R-:W-:Y:S01]  /*8ed0*/  SHF.L.U64.HI R11, R10, 0x4, R11 ;  /* 0x000000040a0b7819 */ /* 0x000fe2000001020b */
[----:B------:R-:W-:Y:S01]  /*8ee0*/  @P1 STG.E.U16 desc[UR52][R4.64], R24 ;  /* 0x0000001804001986 */ /* 0x000fe2000c101534 */
[----:B------:R-:W-:Y:S01]  /*8ef0*/  ISETP.GT.AND P1, PT, R0, 0x8, PT ;  /* 0x000000080000780c */ /* 0x000fe20003f24270 */
[-C--:B------:R-:W-:Y:S01]  /*8f00*/  FMUL R31, R31, R153.reuse ;  /* 0x000000991f1f7220 */ /* 0x080fe20000400000 */
[C---:B------:R-:W-:Y:S01]  /*8f10*/  ISETP.GT.AND P4, PT, R3.reuse, 0x8, P0 ;  /* 0x000000080300780c */ /* 0x040fe20000784270 */
[----:B------:R-:W-:Y:S01]  /*8f20*/  @P3 STG.E.U16 desc[UR52][R4.64+0x2], R25 ;  /* 0x0000021904003986 */ /* 0x000fe2000c101534 */
[----:B------:R-:W-:Y:S01]  /*8f30*/  LEA R6, P3, R10, R4, 0x4 ;  /* 0x000000040a067211 */ /* 0x000fe200078620ff */
[-C--:B------:R-:W-:Y:S01]  /*8f40*/  FMUL R32, R32, R153.reuse ;  /* 0x0000009920207220 */ /* 0x080fe20000400000 */
[----:B------:R-:W-:Y:S01]  /*8f50*/  ISETP.GT.AND P2, PT, R3, 0x8, P2 ;  /* 0x000000080300780c */ /* 0x000fe20001744270 */
[-C--:B------:R-:W-:Y:S01]  /*8f60*/  FMUL R33, R33, R153.reuse ;  /* 0x0000009921217220 */ /* 0x080fe20000400000 */
[----:B------:R-:W-:Y:S01]  /*8f70*/  ISETP.GT.AND P0, PT, R0, 0x9, PT ;  /* 0x000000090000780c */ /* 0x000fe20003f04270 */
[----:B------:R-:W-:Y:S01]  /*8f80*/  IMAD.X R7, R11, 0x1, R5, P3 ;  /* 0x000000010b077824 */ /* 0x000fe200018e0605 */
[C---:B------:R-:W-:Y:S01]  /*8f90*/  ISETP.GT.AND P5, PT, R3.reuse, RZ, P1 ;  /* 0x000000ff0300720c */ /* 0x040fe20000fa4270 */
[-C--:B------:R-:W-:Y:S01]  /*8fa0*/  FMUL R34, R34, R153.reuse ;  /* 0x0000009922227220 */ /* 0x080fe20000400000 */
[----:B------:R-:W-:Y:S01]  /*8fb0*/  ISETP.GT.AND P3, PT, R3, RZ, P0 ;  /* 0x000000ff0300720c */ /* 0x000fe20000764270 */
[-C--:B------:R-:W-:Y:S01]  /*8fc0*/  FMUL R35, R35, R153.reuse ;  /* 0x0000009923237220 */ /* 0x080fe20000400000 */
[----:B------:R-:W-:Y:S01]  /*8fd0*/  F2FP.BF16.F32.PACK_AB R26, RZ, R26 ;  /* 0x0000001aff1a723e */ /* 0x000fe200000010ff */
[----:B------:R-:W-:Y:S01]  /*8fe0*/  FMUL R36, R36, R153 ;  /* 0x0000009924247220 */ /* 0x000fe20000400000 */
[----:B------:R-:W-:Y:S01]  /*8ff0*/  F2FP.BF16.F32.PACK_AB R27, RZ, R27 ;  /* 0x0000001bff1b723e */ /* 0x000fe200000010ff */
[----:B------:R-:W-:Y:S01]  /*9000*/  FMUL R37, R37, R153 ;  /* 0x0000009925257220 */ /* 0x000fe20000400000 */
[----:B------:R-:W-:Y:S01]  /*9010*/  F2FP.BF16.F32.PACK_AB R28, RZ, R28 ;  /* 0x0000001cff1c723e */ /* 0x000fe200000010ff */
[----:B------:R-:W-:Y:S01]  /*9020*/  @P2 STG.E.U16 desc[UR52][R6.64], R26 ;  /* 0x0000001a06002986 */ /* 0x000fe2000c101534 */
[----:B------:R-:W-:Y:S01]  /*9030*/  F2FP.BF16.F32.PACK_AB R29, RZ, R29 ;  /* 0x0000001dff1d723e */ /* 0x000fe200000010ff */
[-C--:B------:R-:W-:Y:S01]  /*9040*/  FMUL R38, R38, R153.reuse ;  /* 0x0000009926267220 */ /* 0x080fe20000400000 */
[----:B------:R-:W-:Y:S01]  /*9050*/  ISETP.GT.AND P2, PT, R3, 0x8, P1 ;  /* 0x000000080300780c */ /* 0x000fe20000f44270 */
[----:B------:R-:W-:Y:S01]  /*9060*/  @P4 STG.E.U16 desc[UR52][R6.64+0x2], R27 ;  /* 0x0000021b06004986 */ /* 0x000fe2000c101534 */
[----:B------:R-:W-:Y:S01]  /*9070*/  ISETP.GT.AND P1, PT, R0, 0x10, PT ;  /* 0x000000100000780c */ /* 0x000fe20003f24270 */
[-C--:B------:R-:W-:Y:S01]  /*9080*/  FMUL R39, R39, R153.reuse ;  /* 0x0000009927277220 */ /* 0x080fe20000400000 */
[----:B------:R-:W-:Y:S01]  /*9090*/  F2FP.BF16.F32.PACK_AB R30, RZ, R30 ;  /* 0x0000001eff1e723e */ /* 0x000fe200000010ff */
[----:B------:R-:W-:Y:S01]  /*90a0*/  @P5 STG.E.U16 desc[UR52][R4.64+0x10], R28 ;  /* 0x0000101c04005986 */ /* 0x000fe2000c101534 */
[C---:B------:R-:W-:Y:S01]  /*90b0*/  ISETP.GT.AND P4, PT, R3.reuse, RZ, P1 ;  /* 0x000000ff0300720c */ /* 0x040fe20000f84270 */
[----:B------:R-:W-:Y:S01]  /*90c0*/  FMUL R40, R40, R153 ;  /* 0x0000009928287220 */ /* 0x000fe20000400000 */
[----:B------:R-:W-:Y:S01]  /*90d0*/  F2FP.BF16.F32.PACK_AB R31, RZ, R31 ;  /* 0x0000001fff1f723e */ /* 0x000fe200000010ff */
[----:B------:R-:W-:Y:S01]  /*90e0*/  @P3 STG.E.U16 desc[UR52][R4.64+0x12], R29 ;  /* 0x0000121d04003986 */ /* 0x000fe2000c101534 */
[----:B------:R-:W-:Y:S01]  /*90f0*/  ISETP.GT.AND P3, PT, R3, 0x8, P0 ;  /* 0x000000080300780c */ /* 0x000fe20000764270 */
[-C--:B------:R-:W-:Y:S01]  /*9100*/  FMUL R41, R41, R153.reuse ;  /* 0x0000009929297220 */ /* 0x080fe20000400000 */
[----:B------:R-:W-:Y:S01]  /*9110*/  ISETP.GT.AND P0, PT, R0, 0x11, PT ;  /* 0x000000110000780c */ /* 0x000fe20003f04270 */
[----:B------:R-:W-:Y:S01]  /*9120*/  @P2 STG.E.U16 desc[UR52][R6.64+0x10], R30 ;  /* 0x0000101e06002986 */ /* 0x000fe2000c101534 */
[----:B------:R-:W-:Y:S01]  /*9130*/  F2FP.BF16.F32.PACK_AB R32, RZ, R32 ;  /* 0x00000020ff20723e */ /* 0x000fe200000010ff */
[-C--:B------:R-:W-:Y:S01]  /*9140*/  FMUL R42, R42, R153.reuse ;  /* 0x000000992a2a7220 */ /* 0x080fe20000400000 */
[----:B------:R-:W-:Y:S01]  /*9150*/  ISETP.GT.AND P5, PT, R3, RZ, P0 ;  /* 0x000000ff0300720c */ /* 0x000fe200007a4270 */
[-C--:B------:R-:W-:Y:S01]  /*9160*/  FMUL R43, R43, R153.reuse ;  /* 0x000000992b2b7220 */ /* 0x080fe20000400000 */
[----:B------:R-:W-:Y:S01]  /*9170*/  ISETP.GT.AND P2, PT, R3, 0x8, P1 ;  /* 0x000000080300780c */ /* 0x000fe20000f44270 */
[-C--:B------:R-:W-:Y:S01]  /*9180*/  FMUL R44, R44, R153.reuse ;  /* 0x000000992c2c7220 */ /* 0x080fe20000400000 */
[----:B------:R-:W-:Y:S01]  /*9190*/  ISETP.GT.AND P1, PT, R0, 0x18, PT ;  /* 0x000000180000780c */ /* 0x000fe20003f24270 */
[----:B------:R-:W-:Y:S01]  /*91a0*/  FMUL R45, R45, R153 ;  /* 0x000000992d2d7220 */ /* 0x000fe20000400000 */
[----:B------:R-:W-:Y:S01]  /*91b0*/  F2FP.BF16.F32.PACK_AB R33, RZ, R33 ;  /* 0x00000021ff21723e */ /* 0x000fe200000010ff */
[----:B------:R-:W-:Y:S01]  /*91c0*/  @P3 STG.E.U16 desc[UR52][R6.64+0x12], R31 ;  /* 0x0000121f06003986 */ /* 0x000fe2000c101534 */
[C---:B------:R-:W-:Y:S01]  /*91d0*/  ISETP.GT.AND P3, PT, R3.reuse, 0x8, P0 ;  /* 0x000000080300780c */ /* 0x040fe20000764270 */
[-C--:B------:R-:W-:Y:S01]  /*91e0*/  FMUL R46, R46, R153.reuse ;  /* 0x000000992e2e7220 */ /* 0x080fe20000400000 */
[----:B------:R-:W-:Y:S01]  /*91f0*/  ISETP.GT.AND P0, PT, R0, 0x19, PT ;  /* 0x000000190000780c */ /* 0x000fe20003f04270 */
[----:B------:R-:W-:Y:S01]  /*9200*/  @P4 STG.E.U16 desc[UR52][R4.64+0x20], R32 ;  /* 0x0000202004004986 */ /* 0x000fe2000c101534 */
[----:B------:R-:W-:Y:S01]  /*9210*/  ISETP.GT.AND P4, PT, R3, RZ, P1 ;  /* 0x000000ff0300720c */ /* 0x000fe20000f84270 */
[-C--:B------:R-:W-:Y:S01]  /*9220*/  FMUL R47, R47, R153.reuse ;  /* 0x000000992f2f7220 */ /* 0x080fe20000400000 */
[----:B------:R-:W-:Y:S01]  /*9230*/  F2FP.BF16.F32.PACK_AB R34, RZ, R34 ;  /* 0x00000022ff22723e */ /* 0x000fe200000010ff */
[----:B------:R-:W-:Y:S01]  /*9240*/  @P5 STG.E.U16 desc[UR52][R4.64+0x22], R33 ;  /* 0x0000222104005986 */ /* 0x000fe2000c101534 */
[----:B------:R-:W-:Y:S01]  /*9250*/  ISETP.GT.AND P5, PT, R3, RZ, P0 ;  /* 0x000000ff0300720c */ /* 0x000fe200007a4270 */
[----:B------:R-:W-:Y:S01]  /*9260*/  FMUL R48, R48, R153 ;  /* 0x0000009930307220 */ /* 0x000fe20000400000 */
[----:B------:R-:W-:Y:S01]  /*9270*/  F2FP.BF16.F32.PACK_AB R35, RZ, R35 ;  /* 0x00000023ff23723e */ /* 0x000fe200000010ff */
[----:B------:R-:W-:Y:S01]  /*9280*/  @P2 STG.E.U16 desc[UR52][R6.64+0x20], R34 ;  /* 0x0000202206002986 */ /* 0x000fe2000c101534 */
[----:B------:R-:W-:Y:S01]  /*9290*/  F2FP.BF16.F32.PACK_AB R36, RZ, R36 ;  /* 0x00000024ff24723e */ /* 0x000fe200000010ff */
[-C--:B------:R-:W-:Y:S01]  /*92a0*/  FMUL R49, R49, R153.reuse ;  /* 0x0000009931317220 */ /* 0x080fe20000400000 */
[C---:B------:R-:W-:Y:S01]  /*92b0*/  ISETP.GT.AND P2, PT, R3.reuse, 0x8, P1 ;  /* 0x000000080300780c */ /* 0x040fe20000f44270 */
[----:B------:R-:W-:Y:S01]  /*92c0*/  @P3 STG.E.U16 desc[UR52][R6.64+0x22], R35 ;  /* 0x0000222306003986 */ /* 0x000fe2000c101534 */
[----:B------:R-:W-:Y:S01]  /*92d0*/  ISETP.GT.AND P1, PT, R0, 0x20, PT ;  /* 0x000000200000780c */ /* 0x000fe20003f24270 */
[----:B------:R-:W-:Y:S01]  /*92e0*/  FMUL R50, R50, R153 ;  /* 0x0000009932327220 */ /* 0x000fe20000400000 */
[----:B------:R-:W-:Y:S01]  /*92f0*/  F2FP.BF16.F32.PACK_AB R37, RZ, R37 ;  /* 0x00000025ff25723e */ /* 0x000fe200000010ff */
[----:B------:R-:W-:Y:S01]  /*9300*/  @P4 STG.E.U16 desc[UR52][R4.64+0x30], R36 ;  /* 0x0000302404004986 */ /* 0x000fe2000c101534 */
[----:B------:R-:W-:Y:S01]  /*9310*/  ISETP.GT.AND P3, PT, R3, 0x8, P0 ;  /* 0x000000080300780c */ /* 0x000fe20000764270 */
[-C--:B------:R-:W-:Y:S01]  /*9320*/  FMUL R51, R51, R153.reuse ;  /* 0x0000009933337220 */ /* 0x080fe20000400000 */
[----:B------:R-:W-:Y:S01]  /*9330*/  ISETP.GT.AND P0, PT, R0, 0x21, PT ;  /* 0x000000210000780c */ /* 0x000fe20003f04270 */
[----:B------:R-:W-:Y:S01]  /*9340*/  @P5 STG.E.U16 desc[UR52][R4.64+0x32], R37 ;  /* 0x0000322504005986 */ /* 0x000fe2000c101534 */
[----:B------:R-:W-:Y:S01]  /*9350*/  ISETP.GT.AND P4, PT, R3, RZ, P1 ;  /* 0x000000ff0300720c */ /* 0x000fe20000f84270 */
[-C--:B------:R-:W-:Y:S01]  /*9360*/  FMUL R52, R52, R153.reuse ;  /* 0x0000009934347220 */ /* 0x080fe20000400000 */
[----:B------:R-:W-:Y:S01]  /*9370*/  F2FP.BF16.F32.PACK_AB R38, RZ, R38 ;  /* 0x00000026ff26723e */ /* 0x000fe200000010ff */
[-C--:B------:R-:W-:Y:S01]  /*9380*/  FMUL R53, R53, R153.reuse ;  /* 0x0000009935357220 */ /* 0x080fe20000400000 */
        /* <DEDUP_REMOVED lines=325> */
[----:B------:R-:W-:Y:S01]  /*a7e0*/  FMUL R151, R151, R153 ;  /* 0x0000009997977220 */ /* 0x000fe20000400000 */
[----:B------:R-:W-:Y:S01]  /*a7f0*/  ISETP.GT.AND P2, PT, R3, 0x8, P1 ;  /* 0x000000080300780c */ /* 0x000fe20000f44270 */
[----:B------:R-:W-:Y:S01]  /*a800*/  @P3 STG.E.U16 desc[UR52][R6.64+0x132], R103 ;  /* 0x0001326706003986 */ /* 0x000fe2000c101534 */
[----:B------:R-:W-:-:S02]  /*a810*/  ISETP.GT.AND P1, PT, R0, 0xa8, PT ;  /* 0x000000a80000780c */ /* 0x000fc40003f24270 */
[----:B------:R-:W-:Y:S01]  /*a820*/  F2FP.BF16.F32.PACK_AB R105, RZ, R105 ;  /* 0x00000069ff69723e */ /* 0x000fe200000010ff */
[----:B------:R-:W-:Y:S01]  /*a830*/  @P4 STG.E.U16 desc[UR52][R4.64+0x140], R104 ;  /* 0x0001406804004986 */ /* 0x000fe2000c101534 */
[C---:B------:R-:W-:Y:S02]  /*a840*/  ISETP.GT.AND P3, PT, R3.reuse, 0x8, P0 ;  /* 0x000000080300780c */ /* 0x040fe40000764270 */
[----:B------:R-:W-:Y:S01]  /*a850*/  ISETP.GT.AND P0, PT, R0, 0xa9, PT ;  /* 0x000000a90000780c */ /* 0x000fe20003f04270 */
[----:B------:R-:W-:Y:S01]  /*a860*/  @P5 STG.E.U16 desc[UR52][R4.64+0x142], R105 ;  /* 0x0001426904005986 */ /* 0x000fe2000c101534 */
[C---:B------:R-:W-:Y:S02]  /*a870*/  ISETP.GT.AND P4, PT, R3.reuse, RZ, P1 ;  /* 0x000000ff0300720c */ /* 0x040fe40000f84270 */
[----:B------:R-:W-:Y:S02]  /*a880*/  F2FP.BF16.F32.PACK_AB R106, RZ, R106 ;  /* 0x0000006aff6a723e */ /* 0x000fe400000010ff */
[----:B------:R-:W-:-:S02]  /*a890*/  ISETP.GT.AND P5, PT, R3, RZ, P0 ;  /* 0x000000ff0300720c */ /* 0x000fc400007a4270 */
[----:B------:R-:W-:Y:S01]  /*a8a0*/  F2FP.BF16.F32.PACK_AB R107, RZ, R107 ;  /* 0x0000006bff6b723e */ /* 0x000fe200000010ff */
[----:B------:R-:W-:Y:S01]  /*a8b0*/  @P2 STG.E.U16 desc[UR52][R6.64+0x140], R106 ;  /* 0x0001406a06002986 */ /* 0x000fe2000c101534 */
[----:B------:R-:W-:Y:S02]  /*a8c0*/  F2FP.BF16.F32.PACK_AB R108, RZ, R108 ;  /* 0x0000006cff6c723e */ /* 0x000fe400000010ff */
[C---:B------:R-:W-:Y:S01]  /*a8d0*/  ISETP.GT.AND P2, PT, R3.reuse, 0x8, P1 ;  /* 0x000000080300780c */ /* 0x040fe20000f44270 */
[----:B------:R-:W-:Y:S01]  /*a8e0*/  @P3 STG.E.U16 desc[UR52][R6.64+0x142], R107 ;  /* 0x0001426b06003986 */ /* 0x000fe2000c101534 */
[----:B------:R-:W-:Y:S02]  /*a8f0*/  ISETP.GT.AND P1, PT, R0, 0xb0, PT ;  /* 0x000000b00000780c */ /* 0x000fe40003f24270 */
[----:B------:R-:W-:Y:S01]  /*a900*/  F2FP.BF16.F32.PACK_AB R109, RZ, R109 ;  /* 0x0000006dff6d723e */ /* 0x000fe200000010ff */
[----:B------:R-:W-:Y:S01]  /*a910*/  @P4 STG.E.U16 desc[UR52][R4.64+0x150], R108 ;  /* 0x0001506c04004986 */ /* 0x000fe2000c101534 */
[----:B------:R-:W-:-:S02]  /*a920*/  ISETP.GT.AND P3, PT, R3, 0x8, P0 ;  /* 0x000000080300780c */ /* 0x000fc40000764270 */
[----:B------:R-:W-:Y:S01]  /*a930*/  ISETP.GT.AND P0, PT, R0, 0xb1, PT ;  /* 0x000000b10000780c */ /* 0x000fe20003f04270 */
[----:B------:R-:W-:Y:S01]  /*a940*/  @P5 STG.E.U16 desc[UR52][R4.64+0x152], R109 ;  /* 0x0001526d04005986 */ /* 0x000fe2000c101534 */
[C---:B------:R-:W-:Y:S02]  /*a950*/  ISETP.GT.AND P4, PT, R3.reuse, RZ, P1 ;  /* 0x000000ff0300720c */ /* 0x040fe40000f84270 */
[----:B------:R-:W-:Y:S02]  /*a960*/  F2FP.BF16.F32.PACK_AB R110, RZ, R110 ;  /* 0x0000006eff6e723e */ /* 0x000fe400000010ff */
[----:B------:R-:W-:Y:S02]  /*a970*/  ISETP.GT.AND P5, PT, R3, RZ, P0 ;  /* 0x000000ff0300720c */ /* 0x000fe400007a4270 */
[----:B------:R-:W-:Y:S01]  /*a980*/  F2FP.BF16.F32.PACK_AB R111, RZ, R111 ;  /* 0x0000006fff6f723e */ /* 0x000fe200000010ff */
[----:B------:R-:W-:Y:S01]  /*a990*/  @P2 STG.E.U16 desc[UR52][R6.64+0x150], R110 ;  /* 0x0001506e06002986 */ /* 0x000fe2000c101534 */
[----:B------:R-:W-:-:S02]  /*a9a0*/  F2FP.BF16.F32.PACK_AB R112, RZ, R112 ;  /* 0x00000070ff70723e */ /* 0x000fc400000010ff */
[C---:B------:R-:W-:Y:S01]  /*a9b0*/  ISETP.GT.AND P2, PT, R3.reuse, 0x8, P1 ;  /* 0x000000080300780c */ /* 0x040fe20000f44270 */
[----:B------:R-:W-:Y:S01]  /*a9c0*/  @P3 STG.E.U16 desc[UR52][R6.64+0x152], R111 ;  /* 0x0001526f06003986 */ /* 0x000fe2000c101534 */
[C---:B------:R-:W-:Y:S02]  /*a9d0*/  ISETP.GT.AND P1, PT, R0.reuse, 0xb8, PT ;  /* 0x000000b80000780c */ /* 0x040fe40003f24270 */
[----:B------:R-:W-:Y:S01]  /*a9e0*/  F2FP.BF16.F32.PACK_AB R113, RZ, R113 ;  /* 0x00000071ff71723e */ /* 0x000fe200000010ff */
[----:B------:R-:W-:Y:S01]  /*a9f0*/  @P4 STG.E.U16 desc[UR52][R4.64+0x160], R112 ;  /* 0x0001607004004986 */ /* 0x000fe2000c101534 */
[C---:B------:R-:W-:Y:S02]  /*aa00*/  ISETP.GT.AND P3, PT, R3.reuse, 0x8, P0 ;  /* 0x000000080300780c */ /* 0x040fe40000764270 */
[----:B------:R-:W-:Y:S01]  /*aa10*/  ISETP.GT.AND P0, PT, R0, 0xb9, PT ;  /* 0x000000b90000780c */ /* 0x000fe20003f04270 */
[----:B------:R-:W-:Y:S01]  /*aa20*/  @P5 STG.E.U16 desc[UR52][R4.64+0x162], R113 ;  /* 0x0001627104005986 */ /* 0x000fe2000c101534 */
[----:B------:R-:W-:-:S02]  /*aa30*/  ISETP.GT.AND P4, PT, R3, RZ, P1 ;  /* 0x000000ff0300720c */ /* 0x000fc40000f84270 */
[----:B------:R-:W-:Y:S02]  /*aa40*/  F2FP.BF16.F32.PACK_AB R114, RZ, R114 ;  /* 0x00000072ff72723e */ /* 0x000fe400000010ff */
[C---:B------:R-:W-:Y:S02]  /*aa50*/  ISETP.GT.AND P5, PT, R3.reuse, RZ, P0 ;  /* 0x000000ff0300720c */ /* 0x040fe400007a4270 */
[----:B------:R-:W-:Y:S01]  /*aa60*/  F2FP.BF16.F32.PACK_AB R115, RZ, R115 ;  /* 0x00000073ff73723e */ /* 0x000fe200000010ff */
[----:B------:R-:W-:Y:S01]  /*aa70*/  @P2 STG.E.U16 desc[UR52][R6.64+0x160], R114 ;  /* 0x0001607206002986 */ /* 0x000fe2000c101534 */
[----:B------:R-:W-:Y:S02]  /*aa80*/  F2FP.BF16.F32.PACK_AB R116, RZ, R116 ;  /* 0x00000074ff74723e */ /* 0x000fe400000010ff */
        /* <DEDUP_REMOVED lines=65> */
[----:B------:R-:W-:Y:S02]  /*aea0*/  ISETP.GT.AND P5, PT, R3, RZ, P0 ;  /* 0x000000ff0300720c */ /* 0x000fe400007a4270 */
[----:B------:R-:W-:Y:S02]  /*aeb0*/  F2FP.BF16.F32.PACK_AB R134, RZ, R134 ;  /* 0x00000086ff86723e */ /* 0x000fe400000010ff */
[----:B------:R-:W-:Y:S02]  /*aec0*/  F2FP.BF16.F32.PACK_AB R135, RZ, R135 ;  /* 0x00000087ff87723e */ /* 0x000fe400000010ff */
[----:B------:R-:W-:Y:S01]  /*aed0*/  F2FP.BF16.F32.PACK_AB R136, RZ, R136 ;  /* 0x00000088ff88723e */ /* 0x000fe200000010ff */
[----:B------:R-:W-:Y:S01]  /*aee0*/  @P2 STG.E.U16 desc[UR52][R6.64+0x1b0], R134 ;  /* 0x0001b08606002986 */ /* 0x000fe2000c101534 */
[----:B------:R-:W-:-:S02]  /*aef0*/  F2FP.BF16.F32.PACK_AB R137, RZ, R137 ;  /* 0x00000089ff89723e */ /* 0x000fc400000010ff */
[C---:B------:R-:W-:Y:S01]  /*af00*/  ISETP.GT.AND P1, PT, R3.reuse, 0x8, P1 ;  /* 0x000000080300780c */ /* 0x040fe20000f24270 */
[----:B------:R-:W-:Y:S01]  /*af10*/  @P3 STG.E.U16 desc[UR52][R6.64+0x1b2], R135 ;  /* 0x0001b28706003986 */ /* 0x000fe2000c101534 */
[C---:B------:R-:W-:Y:S02]  /*af20*/  ISETP.GT.AND P2, PT, R3.reuse, 0x8, P0 ;  /* 0x000000080300780c */ /* 0x040fe40000744270 */
[C---:B------:R-:W-:Y:S01]  /*af30*/  ISETP.GT.AND P0, PT, R0.reuse, 0xe9, PT ;  /* 0x000000e90000780c */ /* 0x040fe20003f04270 */
[----:B------:R-:W-:Y:S01]  /*af40*/  @P4 STG.E.U16 desc[UR52][R4.64+0x1c0], R136 ;  /* 0x0001c08804004986 */ /* 0x000fe2000c101534 */
[----:B------:R-:W-:Y:S02]  /*af50*/  ISETP.GT.AND P4, PT, R0, 0xe8, PT ;  /* 0x000000e80000780c */ /* 0x000fe40003f84270 */
[----:B------:R-:W-:Y:S01]  /*af60*/  F2FP.BF16.F32.PACK_AB R138, RZ, R138 ;  /* 0x0000008aff8a723e */ /* 0x000fe200000010ff */
[----:B------:R-:W-:Y:S01]  /*af70*/  @P5 STG.E.U16 desc[UR52][R4.64+0x1c2], R137 ;  /* 0x0001c28904005986 */ /* 0x000fe2000c101534 */
[----:B------:R-:W-:-:S02]  /*af80*/  ISETP.GT.AND P5, PT, R3, RZ, P4 ;  /* 0x000000ff0300720c */ /* 0x000fc400027a4270 */
[----:B------:R-:W-:Y:S01]  /*af90*/  F2FP.BF16.F32.PACK_AB R139, RZ, R139 ;  /* 0x0000008bff8b723e */ /* 0x000fe200000010ff */
[----:B------:R-:W-:Y:S01]  /*afa0*/  @P1 STG.E.U16 desc[UR52][R6.64+0x1c0], R138 ;  /* 0x0001c08a06001986 */ /* 0x000fe2000c101534 */
[----:B------:R-:W-:Y:S02]  /*afb0*/  F2FP.BF16.F32.PACK_AB R140, RZ, R140 ;  /* 0x0000008cff8c723e */ /* 0x000fe400000010ff */
[C---:B------:R-:W-:Y:S01]  /*afc0*/  ISETP.GT.AND P3, PT, R3.reuse, RZ, P0 ;  /* 0x000000ff0300720c */ /* 0x040fe20000764270 */
[----:B------:R-:W-:Y:S01]  /*afd0*/  @P2 STG.E.U16 desc[UR52][R6.64+0x1c2], R139 ;  /* 0x0001c28b06002986 */ /* 0x000fe2000c101534 */
[C---:B------:R-:W-:Y:S02]  /*afe0*/  ISETP.GT.AND P4, PT, R3.reuse, 0x8, P4 ;  /* 0x000000080300780c */ /* 0x040fe40002784270 */
[----:B------:R-:W-:Y:S02]  /*aff0*/  F2FP.BF16.F32.PACK_AB R141, RZ, R141 ;  /* 0x0000008dff8d723e */ /* 0x000fe400000010ff */
[----:B------:R-:W-:Y:S01]  /*b000*/  F2FP.BF16.F32.PACK_AB R142, RZ, R142 ;  /* 0x0000008eff8e723e */ /* 0x000fe200000010ff */
[----:B------:R-:W-:Y:S01]  /*b010*/  @P5 STG.E.U16 desc[UR52][R4.64+0x1d0], R140 ;  /* 0x0001d08c04005986 */ /* 0x000fe2000c101534 */
[----:B------:R-:W-:-:S02]  /*b020*/  ISETP.GT.AND P5, PT, R3, 0x8, P0 ;  /* 0x000000080300780c */ /* 0x000fc400007a4270 */
[----:B------:R-:W-:Y:S02]  /*b030*/  F2FP.BF16.F32.PACK_AB R143, RZ, R143 ;  /* 0x0000008fff8f723e */ /* 0x000fe400000010ff */
[C---:B------:R-:W-:Y:S01]  /*b040*/  ISETP.GT.AND P0, PT, R0.reuse, 0xf1, PT ;  /* 0x000000f10000780c */ /* 0x040fe20003f04270 */
[----:B------:R-:W-:Y:S01]  /*b050*/  @P3 STG.E.U16 desc[UR52][R4.64+0x1d2], R141 ;  /* 0x0001d28d04003986 */ /* 0x000fe2000c101534 */
[----:B------:R-:W-:Y:S02]  /*b060*/  ISETP.GT.AND P3, PT, R0, 0xf0, PT ;  /* 0x000000f00000780c */ /* 0x000fe40003f64270 */
[----:B------:R-:W-:Y:S01]  /*b070*/  F2FP.BF16.F32.PACK_AB R144, RZ, R144 ;  /* 0x00000090ff90723e */ /* 0x000fe200000010ff */
[----:B------:R-:W-:Y:S01]  /*b080*/  @P4 STG.E.U16 desc[UR52][R6.64+0x1d0], R142 ;  /* 0x0001d08e06004986 */ /* 0x000fe2000c101534 */
[C---:B------:R-:W-:Y:S02]  /*b090*/  ISETP.GT.AND P4, PT, R3.reuse, RZ, P3 ;  /* 0x000000ff0300720c */ /* 0x040fe40001f84270 */
[----:B------:R-:W-:Y:S01]  /*b0a0*/  F2FP.BF16.F32.PACK_AB R145, RZ, R145 ;  /* 0x00000091ff91723e */ /* 0x000fe200000010ff */
[----:B------:R-:W-:Y:S01]  /*b0b0*/  @P5 STG.E.U16 desc[UR52][R6.64+0x1d2], R143 ;  /* 0x0001d28f06005986 */ /* 0x000fe2000c101534 */
[----:B------:R-:W-:-:S02]  /*b0c0*/  ISETP.GT.AND P5, PT, R3, RZ, P0 ;  /* 0x000000ff0300720c */ /* 0x000fc400007a4270 */
[C---:B------:R-:W-:Y:S02]  /*b0d0*/  ISETP.GT.AND P2, PT, R0.reuse, 0xf8, PT ;  /* 0x000000f80000780c */ /* 0x040fe40003f44270 */
[----:B------:R-:W-:Y:S02]  /*b0e0*/  ISETP.GT.AND P1, PT, R0, 0xf9, PT ;  /* 0x000000f90000780c */ /* 0x000fe40003f24270 */
[C---:B------:R-:W-:Y:S02]  /*b0f0*/  ISETP.GT.AND P3, PT, R3.reuse, 0x8, P3 ;  /* 0x000000080300780c */ /* 0x040fe40001f64270 */
[C---:B------:R-:W-:Y:S01]  /*b100*/  ISETP.GT.AND P0, PT, R3.reuse, 0x8, P0 ;  /* 0x000000080300780c */ /* 0x040fe20000704270 */
[----:B------:R-:W-:Y:S01]  /*b110*/  @P4 STG.E.U16 desc[UR52][R4.64+0x1e0], R144 ;  /* 0x0001e09004004986 */ /* 0x000fe2000c101534 */
[C---:B------:R-:W-:Y:S02]  /*b120*/  ISETP.GT.AND P4, PT, R3.reuse, RZ, P1 ;  /* 0x000000ff0300720c */ /* 0x040fe40000f84270 */
[----:B------:R-:W-:Y:S01]  /*b130*/  F2FP.BF16.F32.PACK_AB R146, RZ, R146 ;  /* 0x00000092ff92723e */ /* 0x000fe200000010ff */
[----:B------:R-:W-:Y:S01]  /*b140*/  @P5 STG.E.U16 desc[UR52][R4.64+0x1e2], R145 ;  /* 0x0001e29104005986 */ /* 0x000fe2000c101534 */
[----:B------:R-:W-:-:S02]  /*b150*/  ISETP.GT.AND P5, PT, R3, RZ, P2 ;  /* 0x000000ff0300720c */ /* 0x000fc400017a4270 */
[C---:B------:R-:W-:Y:S02]  /*b160*/  ISETP.GT.AND P2, PT, R3.reuse, 0x8, P2 ;  /* 0x000000080300780c */ /* 0x040fe40001744270 */
[----:B------:R-:W-:Y:S01]  /*b170*/  F2FP.BF16.F32.PACK_AB R147, RZ, R147 ;  /* 0x00000093ff93723e */ /* 0x000fe200000010ff */
[----:B------:R-:W-:Y:S01]  /*b180*/  @P3 STG.E.U16 desc[UR52][R6.64+0x1e0], R146 ;  /* 0x0001e09206003986 */ /* 0x000fe2000c101534 */
[----:B------:R-:W-:Y:S02]  /*b190*/  ISETP.GT.AND P1, PT, R3, 0x8, P1 ;  /* 0x000000080300780c */ /* 0x000fe40000f24270 */
[----:B------:R-:W-:Y:S01]  /*b1a0*/  F2FP.BF16.F32.PACK_AB R148, RZ, R148 ;  /* 0x00000094ff94723e */ /* 0x000fe200000010ff */
[----:B------:R-:W-:Y:S01]  /*b1b0*/  @P0 STG.E.U16 desc[UR52][R6.64+0x1e2], R147 ;  /* 0x0001e29306000986 */ /* 0x000fe2000c101534 */
[----:B------:R-:W-:Y:S02]  /*b1c0*/  F2FP.BF16.F32.PACK_AB R149, RZ, R149 ;  /* 0x00000095ff95723e */ /* 0x000fe400000010ff */
[----:B------:R-:W-:Y:S01]  /*b1d0*/  F2FP.BF16.F32.PACK_AB R150, RZ, R150 ;  /* 0x00000096ff96723e */ /* 0x000fe200000010ff */
[----:B------:R-:W-:Y:S01]  /*b1e0*/  @P5 STG.E.U16 desc[UR52][R4.64+0x1f0], R148 ;  /* 0x0001f09404005986 */ /* 0x000fe2000c101534 */
[----:B------:R-:W-:-:S03]  /*b1f0*/  F2FP.BF16.F32.PACK_AB R151, RZ, R151 ;  /* 0x00000097ff97723e */ /* 0x000fc600000010ff */
[----:B------:R0:W-:Y:S02]  /*b200*/  @P4 STG.E.U16 desc[UR52][R4.64+0x1f2], R149 ;  /* 0x0001f29504004986 */ /* 0x0001e4000c101534 */
[----:B0-----:R-:W-:Y:S02]  /*b210*/  @P2 IMAD.MOV.U32 R4, RZ, RZ, R6 ;  /* 0x000000ffff042224 */ /* 0x001fe400078e0006 */
[----:B------:R-:W-:-:S05]  /*b220*/  @P2 IMAD.MOV.U32 R5, RZ, RZ, R7 ;  /* 0x000000ffff052224 */ /* 0x000fca00078e0007 */
[----:B------:R0:W-:Y:S04]  /*b230*/  @P2 STG.E.U16 desc[UR52][R4.64+0x1f0], R150 ;  /* 0x0001f09604002986 */ /* 0x0001e8000c101534 */
[----:B------:R0:W-:Y:S02]  /*b240*/  @P1 STG.E.U16 desc[UR52][R6.64+0x1f2], R151 ;  /* 0x0001f29706001986 */ /* 0x0001e4000c101534 */
.L_x_295:
[----:B------:R-:W-:Y:S05]  /*b250*/  BSYNC B0 ;  /* 0x0000000000007941 */ /* 0x000fea0003800000 */
.L_x_41:
[----:B------:R-:W-:Y:S01]  /*b260*/  IMAD.U32 R3, RZ, RZ, UR50 ;  /* 0x00000032ff037e24 */ /* 0x000fe2000f8e00ff */
[----:B------:R-:W-:Y:S01]  /*b270*/  ULDC.64 UR4, c[0x0][0x850] ;  /* 0x0002140000047ab9 */ /* 0x000fe20000000a00 */
[----:B0-----:R-:W-:Y:S02]  /*b280*/  IMAD.U32 R0, RZ, RZ, UR50 ;  /* 0x00000032ff007e24 */ /* 0x001fe4000f8e00ff */
[----:B------:R-:W-:Y:S01]  /*b290*/  IMAD.U32 R4, RZ, RZ, UR48 ;  /* 0x00000030ff047e24 */ /* 0x000fe2000f8e00ff */
[----:B------:R-:W-:Y:S01]  /*b2a0*/  LEA R16, P0, R3, R16, 0x1 ;  /* 0x0000001003107211 */ /* 0x000fe200078008ff */
[----:B------:R-:W-:Y:S02]  /*b2b0*/  IMAD.U32 R3, RZ, RZ, UR39 ;  /* 0x00000027ff037e24 */ /* 0x000fe4000f8e00ff */
[----:B------:R0:W-:Y:S01]  /*b2c0*/  SYNCS.ARRIVE.TRANS64.A1T0 RZ, [R4+UR44], RZ ;  /* 0x000000ff04ff79a7 */ /* 0x0001e2000810002c */
[----:B------:R-:W-:Y:S02]  /*b2d0*/  IMAD.MOV.U32 R22, RZ, RZ, -0x1 ;  /* 0xffffffffff167424 */ /* 0x000fe400078e00ff */
[----:B------:R-:W-:Y:S01]  /*b2e0*/  LEA.HI.X R17, R0, R17, R3, 0x1, P0 ;  /* 0x0000001100117211 */ /* 0x000fe200000f0c03 */
[----:B-----5:R-:W-:Y:S01]  /*b2f0*/  IMAD.MOV.U32 R18, RZ, RZ, -0x1 ;  /* 0xffffffffff127424 */ /* 0x020fe200078e00ff */
[----:B------:R-:W-:Y:S01]  /*b300*/  ISETP.GE.U32.AND P0, PT, R16, UR4, PT ;  /* 0x0000000410007c0c */ /* 0x000fe2000bf06070 */
[----:B------:R-:W-:Y:S01]  /*b310*/  IMAD.MOV.U32 R19, RZ, RZ, -0x1 ;  /* 0xffffffffff137424 */ /* 0x000fe200078e00ff */
[----:B------:R-:W-:-:S02]  /*b320*/  PRMT R0, RZ, 0x7610, R0 ;  /* 0x00007610ff007816 */ /* 0x000fc40000000000 */
[----:B------:R-:W-:-:S13]  /*b330*/  ISETP.GE.U32.AND.EX P0, PT, R17, UR5, PT, P0 ;  /* 0x0000000511007c0c */ /* 0x000fda000bf06100 */
[----:B0-----:R-:W-:Y:S05]  /*b340*/  @P0 BRA `(.L_x_296) ;  /* 0x0000000400640947 */ /* 0x001fea0003800000 */
[----:B------:R-:W0:Y:S01]  /*b350*/  S2R R12, SR_CTAID.X ;  /* 0x00000000000c7919 */ /* 0x000e220000002500 */
[----:B------:R-:W5:Y:S01]  /*b360*/  LDC.64 R10, c[0x0][0x828] ;  /* 0x00020a00ff0a7b82 */ /* 0x000f620000000a00 */
[----:B------:R-:W-:Y:S01]  /*b370*/  ULDC UR4, c[0x0][0x150] ;  /* 0x0000540000047ab9 */ /* 0x000fe20000000800 */
[----:B-1234-:R-:W-:Y:S01]  /*b380*/  IMAD.MOV.U32 R8, RZ, RZ, R16 ;  /* 0x000000ffff087224 */ /* 0x01efe200078e0010 */
[----:B------:R-:W1:Y:S01]  /*b390*/  S2R R20, SR_CTAID.Y ;  /* 0x0000000000147919 */ /* 0x000e620000002600 */
[----:B------:R-:W-:-:S04]  /*b3a0*/  IMAD.MOV.U32 R9, RZ, RZ, R17 ;  /* 0x000000ffff097224 */ /* 0x000fc800078e0011 */
[----:B------:R-:W2:Y:S08]  /*b3b0*/  LDC R21, c[0x0][0x144] ;  /* 0x00005100ff157b82 */ /* 0x000eb00000000800 */
[----:B------:R-:W3:Y:S08]  /*b3c0*/  LDC R0, c[0x0][0x830] ;  /* 0x00020c00ff007b82 */ /* 0x000ef00000000800 */
[----:B------:R-:W4:Y:S01]  /*b3d0*/  LDC.64 R14, c[0x0][0x820] ;  /* 0x00020800ff0e7b82 */ /* 0x000f220000000a00 */
[----:B-----5:R-:W-:-:S04]  /*b3e0*/  ISETP.NE.U32.AND P0, PT, R10, RZ, PT ;  /* 0x000000ff0a00720c */ /* 0x020fc80003f05070 */
[----:B------:R-:W-:Y:S02]  /*b3f0*/  ISETP.NE.AND.EX P0, PT, R11, RZ, PT, P0 ;  /* 0x000000ff0b00720c */ /* 0x000fe40003f05300 */
[----:B0-----:R-:W-:-:S05]  /*b400*/  I2FP.F32.U32 R3, R12 ;  /* 0x0000000c00037245 */ /* 0x001fca0000201000 */
[----:B------:R-:W-:-:S04]  /*b410*/  FMUL R3, R3, UR4 ;  /* 0x0000000403037c20 */ /* 0x000fc80008400000 */
[----:B------:R0:W0:Y:S02]  /*b420*/  F2I.U32.TRUNC.NTZ R18, R3 ;  /* 0x0000000300127305 */ /* 0x000024000020f000 */
[----:B-123--:R-:W-:Y:S05]  /*b430*/  @!P0 BRA `(.L_x_297) ;  /* 0x0000000000288947 */ /* 0x00efea0003800000 */
[----:B0-----:R-:W0:Y:S02]  /*b440*/  LDC R3, c[0x0][0x834] ;  /* 0x00020d00ff037b82 */ /* 0x001e240000000800 */
        /* <DEDUP_REMOVED lines=9> */
.L_x_297:
[----:B------:R-:W1:Y:S01]  /*b4e0*/  LDC.64 R26, c[0x0][0x840] ;  /* 0x00021000ff1a7b82 */ /* 0x000e620000000a00 */
[-CC-:B------:R-:W-:Y:S01]  /*b4f0*/  SHF.R.U64 R19, R8, R0.reuse, R9.reuse ;  /* 0x0000000008137219 */ /* 0x180fe20000001209 */
[----:B0-----:R-:W-:Y:S01]  /*b500*/  IMAD.MOV R18, RZ, RZ, -R18 ;  /* 0x000000ffff127224 */ /* 0x001fe200078e0a12 */
[----:B------:R-:W-:Y:S01]  /*b510*/  SHF.R.U32.HI R0, RZ, R0, R9 ;  /* 0x00000000ff007219 */ /* 0x000fe20000011609 */
[----:B------:R-:W-:Y:S01]  /*b520*/  ULDC UR4, c[0x0][0x154] ;  /* 0x0000550000047ab9 */ /* 0x000fe20000000800 */
[----:B------:R-:W-:Y:S01]  /*b530*/  IADD3 R3, P0, RZ, -R19, RZ ;  /* 0x80000013ff037210 */ /* 0x000fe20007f1e0ff */
[----:B------:R-:W-:Y:S02]  /*b540*/  IMAD R21, R21, R18, R12 ;  /* 0x0000001215157224 */ /* 0x000fe400078e020c */
[----:B------:R-:W0:Y:S01]  /*b550*/  LDC R6, c[0x0][0x818] ;  /* 0x00020600ff067b82 */ /* 0x000e220000000800 */
[----:B------:R-:W-:Y:S02]  /*b560*/  IMAD.MOV.U32 R7, RZ, RZ, 0x1 ;  /* 0x00000001ff077424 */ /* 0x000fe400078e00ff */
[----:B------:R-:W-:-:S04]  /*b570*/  IMAD.X R5, RZ, RZ, ~R0, P0 ;  /* 0x000000ffff057224 */ /* 0x000fc800000e0e00 */
[-C--:B----4-:R-:W-:Y:S01]  /*b580*/  IMAD R0, R5, R14.reuse, RZ ;  /* 0x0000000e05007224 */ /* 0x090fe200078e02ff */
[----:B------:R-:W2:Y:S01]  /*b590*/  LDC R8, c[0x0][0x808] ;  /* 0x00020200ff087b82 */ /* 0x000ea20000000800 */
[----:B------:R-:W-:-:S04]  /*b5a0*/  IMAD.WIDE.U32 R4, R3, R14, R16 ;  /* 0x0000000e03047225 */ /* 0x000fc800078e0010 */
[----:B------:R-:W-:Y:S01]  /*b5b0*/  IMAD R3, R3, R15, R0 ;  /* 0x0000000f03037224 */ /* 0x000fe200078e0200 */
[----:B------:R-:W-:Y:S02]  /*b5c0*/  I2FP.F32.U32 R0, R20 ;  /* 0x0000001400007245 */ /* 0x000fe40000201000 */
[----:B------:R-:W3:Y:S01]  /*b5d0*/  LDC R22, c[0x0][0x858] ;  /* 0x00021600ff167b82 */ /* 0x000ee20000000800 */
[----:B------:R-:W-:Y:S01]  /*b5e0*/  IMAD.IADD R3, R5, 0x1, R3 ;  /* 0x0000000105037824 */ /* 0x000fe200078e0203 */
[----:B-1----:R-:W-:Y:S01]  /*b5f0*/  ISETP.NE.U32.AND P0, PT, R26, RZ, PT ;  /* 0x000000ff1a00720c */ /* 0x002fe20003f05070 */
[----:B------:R-:W-:Y:S01]  /*b600*/  FMUL R0, R0, UR4 ;  /* 0x0000000400007c20 */ /* 0x000fe20008400000 */
[----:B------:R-:W-:Y:S02]  /*b610*/  IMAD.MOV.U32 R5, RZ, RZ, -0x1 ;  /* 0xffffffffff057424 */ /* 0x000fe400078e00ff */
[----:B------:R-:W-:Y:S01]  /*b620*/  ISETP.NE.AND.EX P0, PT, R27, RZ, PT, P0 ;  /* 0x000000ff1b00720c */ /* 0x000fe20003f05300 */
[----:B------:R1:W4:Y:S01]  /*b630*/  F2I.U32.TRUNC.NTZ R13, R0 ;  /* 0x00000000000d7305 */ /* 0x000322000020f000 */
[----:B------:R-:W1:Y:S01]  /*b640*/  LDC R15, c[0x0][0x148] ;  /* 0x00005200ff0f7b82 */ /* 0x000e620000000800 */
[----:B0-----:R-:W-:-:S02]  /*b650*/  SHF.R.U64 R12, R4, R6, R3 ;  /* 0x00000006040c7219 */ /* 0x001fc40000001203 */
[----:B------:R-:W-:-:S05]  /*b660*/  SHF.R.U32.HI R3, RZ, R6, R3 ;  /* 0x00000006ff037219 */ /* 0x000fca0000011603 */
[----:B------:R-:W0:Y:S01]  /*b670*/  LDC R18, c[0x0][0x800] ;  /* 0x00020000ff127b82 */ /* 0x000e220000000800 */
[-CC-:B--2---:R-:W-:Y:S02]  /*b680*/  SHF.R.U64 R10, R12, R8.reuse, R3.reuse ;  /* 0x000000080c0a7219 */ /* 0x184fe40000001203 */
[----:B------:R-:W-:-:S05]  /*b690*/  SHF.R.U32.HI R3, RZ, R8, R3 ;  /* 0x00000008ff037219 */ /* 0x000fca0000011603 */
[----:B------:R-:W2:Y:S01]  /*b6a0*/  LDC R24, c[0x0][0x848] ;  /* 0x00021200ff187b82 */ /* 0x000ea20000000800 */
[-C--:B---3--:R-:W-:Y:S02]  /*b6b0*/  SHF.L.U32 R4, R5, R22.reuse, RZ ;  /* 0x0000001605047219 */ /* 0x088fe400000006ff */
[-CC-:B------:R-:W-:Y:S02]  /*b6c0*/  SHF.R.U64 R14, R10, R22.reuse, R3.reuse ;  /* 0x000000160a0e7219 */ /* 0x180fe40000001203 */
[----:B------:R-:W-:Y:S02]  /*b6d0*/  SHF.R.U32.HI R5, RZ, R22, R3 ;  /* 0x00000016ff057219 */ /* 0x000fe40000011603 */
[----:B------:R-:W-:Y:S01]  /*b6e0*/  LOP3.LUT R25, RZ, R4, RZ, 0x33, !PT ;  /* 0x00000004ff197212 */ /* 0x000fe200078e33ff */
[----:B------:R-:W3:Y:S01]  /*b6f0*/  LDC R28, c[0x0][0x838] ;  /* 0x00020e00ff1c7b82 */ /* 0x000ee20000000800 */
[----:B------:R-:W-:Y:S01]  /*b700*/  SHF.L.U32 R22, R7, R22, RZ ;  /* 0x0000001607167219 */ /* 0x000fe200000006ff */
[----:B------:R-:W-:-:S06]  /*b710*/  IMAD.MOV.U32 R4, RZ, RZ, R14 ;  /* 0x000000ffff047224 */ /* 0x000fcc00078e000e */
[----:B------:R-:W0:Y:S01]  /*b720*/  LDC R29, c[0x0][0x810] ;  /* 0x00020400ff1d7b82 */ /* 0x000e220000000800 */
[----:B----4-:R-:W-:Y:S05]  /*b730*/  @!P0 BRA `(.L_x_298) ;  /* 0x0000000000288947 */ /* 0x010fea0003800000 */
[----:B------:R-:W4:Y:S02]  /*b740*/  LDC R3, c[0x0][0x84c] ;  /* 0x00021300ff037b82 */ /* 0x000f240000000800 */
[----:B----4-:R-:W-:-:S05]  /*b750*/  IADD3 R3, P0, R14, R3, RZ ;  /* 0x000000030e037210 */ /* 0x010fca0007f1e0ff */
        /* <DEDUP_REMOVED lines=8> */
.L_x_298:
[----:B------:R-:W-:Y:S01]  /*b7e0*/  ISETP.NE.AND P0, PT, R2, 0x1, PT ;  /* 0x000000010200780c */ /* 0x000fe20003f05270 */
[----:B0-----:R-:W-:Y:S01]  /*b7f0*/  VIADD R7, R18, 0xffffffff ;  /* 0xffffffff12077836 */ /* 0x001fe20000000000 */
[----:B-12---:R-:W-:Y:S01]  /*b800*/  SHF.R.U64 R0, R4, R24, R5 ;  /* 0x0000001804007219 */ /* 0x006fe20000001205 */
[----:B------:R-:W-:Y:S01]  /*b810*/  IMAD.MOV R13, RZ, RZ, -R13 ;  /* 0x000000ffff0d7224 */ /* 0x000fe200078e0a0d */
[----:B------:R-:W-:Y:S01]  /*b820*/  LOP3.LUT R5, R10, R25, RZ, 0xc0, !PT ;  /* 0x000000190a057212 */ /* 0x000fe200078ec0ff */
[----:B------:R-:W-:Y:S02]  /*b830*/  IMAD.MOV.U32 R4, RZ, RZ, 0x1 ;  /* 0x00000001ff047424 */ /* 0x000fe400078e00ff */
[----:B------:R-:W-:Y:S02]  /*b840*/  IMAD.MOV R3, RZ, RZ, -R0 ;  /* 0x000000ffff037224 */ /* 0x000fe400078e0a00 */
[----:B------:R-:W-:Y:S01]  /*b850*/  IMAD R22, R22, R0, R5 ;  /* 0x0000000016167224 */ /* 0x000fe200078e0205 */
[----:B------:R-:W-:Y:S01]  /*b860*/  LOP3.LUT R5, R12, R7, RZ, 0xc0, !PT ;  /* 0x000000070c057212 */ /* 0x000fe200078ec0ff */
[----:B---3--:R-:W-:-:S02]  /*b870*/  IMAD R0, R3, R28, R14 ;  /* 0x0000001c03007224 */ /* 0x008fc400078e020e */
[----:B------:R-:W-:Y:S02]  /*b880*/  @P0 IMAD R21, R15, R13, R20 ;  /* 0x0000000d0f150224 */ /* 0x000fe400078e0214 */
[----:B------:R-:W-:Y:S01]  /*b890*/  IMAD R3, R0, R18, R5 ;  /* 0x0000001200037224 */ /* 0x000fe200078e0205 */
[----:B------:R-:W-:Y:S01]  /*b8a0*/  PRMT R0, R4, 0x7610, R0 ;  /* 0x0000761004007816 */ /* 0x000fe20000000000 */
[----:B------:R-:W-:-:S05]  /*b8b0*/  IMAD R22, R22, R29, R21 ;  /* 0x0000001d16167224 */ /* 0x000fca00078e0215 */
[----:B------:R-:W-:Y:S02]  /*b8c0*/  SEL R18, R3, R22, !P0 ;  /* 0x0000001603127207 */ /* 0x000fe40004000000 */
[----:B------:R-:W-:-:S07]  /*b8d0*/  SEL R22, R22, R3, !P0 ;  /* 0x0000000316167207 */ /* 0x000fce0004000000 */
.L_x_296:
[----:B------:R-:W-:Y:S01]  /*b8e0*/  LOP3.LUT P0, RZ, R0, 0xff, RZ, 0xc0, !PT ;  /* 0x000000ff00ff7812 */ /* 0x000fe2000780c0ff */
[----:B------:R-:W-:-:S12]  /*b8f0*/  ULOP3.LUT UR45, UR45, 0x1, URZ, 0x3c, !UPT ;  /* 0x000000012d2d7892 */ /* 0x000fd8000f8e3c3f */
[----:B------:R-:W-:Y:S05]  /*b900*/  @P0 BRA `(.L_x_299) ;  /* 0xffffff5800fc0947 */ /* 0x000fea000383ffff */
[----:B------:R-:W-:Y:S05]  /*b910*/  EXIT ;  /* 0x000000000000794d */ /* 0x000fea0003800000 */
.L_x_13:
[----:B------:R-:W-:-:S08]  /*b920*/  ISETP.NE.AND P0, PT, RZ, UR4, PT ;  /* 0x00000004ff007c0c */ /* 0x000fd0000bf05270 */
[----:B------:R-:W0:-:S00]  /*b930*/  USETMAXREG.DEALLOC.CTAPOOL 0x28 ;  /* 0x00000028000079c8 */ /* 0x000e0000080e0500 */
[----:B------:R-:W-:Y:S05]  /*b940*/  @P0 EXIT ;  /* 0x000000000000094d */ /* 0x000fea0003800000 */
[----:B0-----:R-:W-:Y:S01]  /*b950*/  LOP3.LUT P0, RZ, R3, 0xff, RZ, 0xc0, !PT ;  /* 0x000000ff03ff7812 */ /* 0x001fe2000780c0ff */
[----:B------:R-:W-:Y:S02]  /*b960*/  IMAD.MOV.U32 R24, RZ, RZ, 0x1 ;  /* 0x00000001ff187424 */ /* 0x000fe400078e00ff */
[----:B------:R-:W-:-:S10]  /*b970*/  IMAD.MOV.U32 R25, RZ, RZ, RZ ;  /* 0x000000ffff197224 */ /* 0x000fd400078e00ff */
[----:B------:R-:W-:Y:S05]  /*b980*/  @!P0 BRA `(.L_x_300) ;  /* 0x0000000c00c88947 */ /* 0x000fea0003800000 */
[----:B------:R-:W-:Y:S01]  /*b990*/  LOP3.LUT P0, RZ, R0, 0x1f, RZ, 0xc0, !PT ;  /* 0x0000001f00ff7812 */ /* 0x000fe2000780c0ff */
[----:B------:R-:W-:Y:S01]  /*b9a0*/  ULDC UR42, c[0x0][0x858] ;  /* 0x00021600002a7ab9 */ /* 0x000fe20000000800 */
[C---:B------:R-:W-:Y:S01]  /*b9b0*/  ISETP.NE.AND P1, PT, R23.reuse, RZ, PT ;  /* 0x000000ff1700720c */ /* 0x040fe20003f25270 */
[----:B------:R-:W-:Y:S01]  /*b9c0*/  UMOV UR4, 0xffffffff ;  /* 0xffffffff00047882 */ /* 0x000fe20000000000 */
[----:B------:R-:W-:Y:S01]  /*b9d0*/  ISETP.NE.OR P0, PT, R23, RZ, !P0 ;  /* 0x000000ff1700720c */ /* 0x000fe20004705670 */
[----:B------:R-:W-:Y:S01]  /*b9e0*/  BSSY B6, `(.L_x_300) ;  /* 0x00000ec000067945 */ /* 0x000fe20003800000 */
[----:B------:R-:W-:Y:S01]  /*b9f0*/  USHF.L.U32 UR4, UR4, UR42, URZ ;  /* 0x0000002a04047299 */ /* 0x000fe2000800063f */
[----:B------:R-:W-:Y:S01]  /*ba00*/  P2R R0, PR, RZ, 0x2 ;  /* 0x00000002ff007803 */ /* 0x000fe20000000000 */
[----:B------:R-:W-:Y:S01]  /*ba10*/  IMAD.MOV.U32 R26, RZ, RZ, 0x1 ;  /* 0x00000001ff1a7424 */ /* 0x000fe200078e00ff */
[----:B------:R-:W-:Y:S01]  /*ba20*/  P2R R28, PR, RZ, 0x1 ;  /* 0x00000001ff1c7803 */ /* 0x000fe20000000000 */
[----:B------:R-:W-:Y:S01]  /*ba30*/  IMAD.MOV.U32 R25, RZ, RZ, RZ ;  /* 0x000000ffff197224 */ /* 0x000fe200078e00ff */
[----:B------:R-:W-:Y:S01]  /*ba40*/  ULDC UR36, c[0x0][0x800] ;  /* 0x0002000000247ab9 */ /* 0x000fe20000000800 */
[----:B------:R-:W-:Y:S01]  /*ba50*/  IMAD.MOV.U32 R24, RZ, RZ, 0x1 ;  /* 0x00000001ff187424 */ /* 0x000fe200078e00ff */
[----:B------:R-:W-:Y:S01]  /*ba60*/  UMOV UR5, 0x1 ;  /* 0x0000000100057882 */ /* 0x000fe20000000000 */
[----:B------:R-:W-:-:S02]  /*ba70*/  UIADD3 UR45, UR38, 0x1, URZ ;  /* 0x00000001262d7890 */ /* 0x000fc4000fffe03f */
[----:B------:R-:W-:Y:S02]  /*ba80*/  ULOP3.LUT UR44, UR37, 0x2, URZ, 0xfc, !UPT ;  /* 0x00000002252c7892 */ /* 0x000fe4000f8efc3f */
[----:B------:R-:W-:Y:S02]  /*ba90*/  UIADD3 UR36, UR36, -0x1, URZ ;  /* 0xffffffff24247890 */ /* 0x000fe4000fffe03f */
[----:B------:R-:W-:Y:S02]  /*baa0*/  USHF.L.U32 UR42, UR5, UR42, URZ ;  /* 0x0000002a052a7299 */ /* 0x000fe4000800063f */
[----:B------:R-:W-:Y:S01]  /*bab0*/  ULOP3.LUT UR43, URZ, UR4, URZ, 0x33, !UPT ;  /* 0x000000043f2b7292 */ /* 0x000fe2000f8e333f */
[----:B------:R-:W-:-:S11]  /*bac0*/  ULDC.64 UR40, c[0x0][0x198] ;  /* 0x0000660000287ab9 */ /* 0x000fd60000000a00 */
.L_x_317:
[----:B------:R-:W0:Y:S01]  /*bad0*/  S2R R0, SR_CgaCtaId ;  /* 0x0000000000007919 */ /* 0x000e220000008800 */
[----:B------:R-:W-:-:S04]  /*bae0*/  MOV R27, 0x400 ;  /* 0x00000400001b7802 */ /* 0x000fc80000000f00 */
[----:B0-----:R-:W-:-:S05]  /*baf0*/  LEA R27, R0, R27, 0x18 ;  /* 0x0000001b001b7211 */ /* 0x001fca00078ec0ff */
[----:B------:R-:W-:-:S05]  /*bb00*/  VIADD R0, R27, 0x800 ;  /* 0x000008001b007836 */ /* 0x000fca0000000000 */
[----:B------:R-:W-:-:S13]  /*bb10*/  LOP3.LUT P0, RZ, R0, 0x1bf, RZ, 0xc0, !PT ;  /* 0x000001bf00ff7812 */ /* 0x000fda000780c0ff */
[----:B------:R-:W-:Y:S05]  /*bb20*/  @!P0 BRA `(.L_x_301) ;  /* 0x0000000000408947 */ /* 0x000fea0003800000 */
[----:B------:R-:W-:Y:S01]  /*bb30*/  MOV R14, 0x0 ;  /* 0x00000000000e7802 */ /* 0x000fe20000000f00 */
[----:B------:R-:W-:Y:S01]  /*bb40*/  ULDC.64 UR4, c[0x4][0x70] ;  /* 0x01001c0000047ab9 */ /* 0x000fe20000000a00 */
[----:B------:R-:W-:Y:S01]  /*bb50*/  ULDC.64 UR6, c[0x4][0x8] ;  /* 0x0100020000067ab9 */ /* 0x000fe20000000a00 */
[----:B------:R-:W-:Y:S02]  /*bb60*/  IMAD.U32 R4, RZ, RZ, UR4 ;  /* 0x00000004ff047e24 */ /* 0x000fe4000f8e00ff */
[----:B------:R-:W-:Y:S01]  /*bb70*/  IMAD.U32 R5, RZ, RZ, UR5 ;  /* 0x00000005ff057e24 */ /* 0x000fe2000f8e00ff */
[----:B------:R-:W0:Y:S01]  /*bb80*/  LDC.64 R14, c[0x4][R14] ;  /* 0x010000000e0e7b82 */ /* 0x000e220000000a00 */
[----:B------:R-:W-:Y:S01]  /*bb90*/  ULDC.64 UR4, c[0x4][0x78] ;  /* 0x01001e0000047ab9 */ /* 0x000fe20000000a00 */
[----:B------:R-:W-:Y:S02]  /*bba0*/  IMAD.U32 R10, RZ, RZ, UR6 ;  /* 0x00000006ff0a7e24 */ /* 0x000fe4000f8e00ff */
[----:B------:R-:W-:-:S02]  /*bbb0*/  IMAD.U32 R6, RZ, RZ, UR4 ;  /* 0x00000004ff067e24 */ /* 0x000fc4000f8e00ff */
[----:B------:R-:W-:Y:S02]  /*bbc0*/  IMAD.U32 R7, RZ, RZ, UR5 ;  /* 0x00000005ff077e24 */ /* 0x000fe4000f8e00ff */
[----:B------:R-:W-:Y:S02]  /*bbd0*/  IMAD.U32 R11, RZ, RZ, UR7 ;  /* 0x00000007ff0b7e24 */ /* 0x000fe4000f8e00ff */
[----:B------:R-:W-:Y:S02]  /*bbe0*/  IMAD.MOV.U32 R8, RZ, RZ, 0x70 ;  /* 0x00000070ff087424 */ /* 0x000fe400078e00ff */
[----:B------:R-:W-:Y:S02]  /*bbf0*/  IMAD.MOV.U32 R12, RZ, RZ, 0x1 ;  /* 0x00000001ff0c7424 */ /* 0x000fe400078e00ff */
[----:B------:R-:W-:-:S07]  /*bc00*/  IMAD.MOV.U32 R13, RZ, RZ, RZ ;  /* 0x000000ffff0d7224 */ /* 0x000fce00078e00ff */
[----:B------:R-:W-:-:S07]  /*bc10*/  LEPC R20, `(.L_x_301) ;  /* 0x000000001014794e */ /* 0x000fce0000000000 */
[----:B0----5:R-:W-:Y:S05]  /*bc20*/  CALL.ABS.NOINC R14 ;  /* 0x000000000e007343 */ /* 0x021fea0003c00000 */
.L_x_301:
        /* <DEDUP_REMOVED lines=19> */
.L_x_302:
[----:B------:R-:W0:Y:S02]  /*bd60*/  LDC R0, c[0x0][0x28c] ;  /* 0x0000a300ff007b82 */ /* 0x000e240000000800 */
[----:B0-----:R-:W-:-:S13]  /*bd70*/  ISETP.GE.AND P0, PT, R0, 0x1, PT ;  /* 0x000000010000780c */ /* 0x001fda0003f06270 */
[----:B------:R-:W-:Y:S05]  /*bd80*/  @!P0 BRA `(.L_x_303) ;  /* 0x0000000400088947 */ /* 0x000fea0003800000 */
[----:B------:R-:W-:Y:S01]  /*bd90*/  BSSY B0, `(.L_x_303) ;  /* 0x0000041000007945 */ /* 0x000fe20003800000 */
[----:B------:R-:W-:Y:S02]  /*bda0*/  IMAD.SHL.U32 R18, R18, 0x100, RZ ;  /* 0x0000010012127824 */ /* 0x000fe400078e00ff */
[----:B------:R-:W-:Y:S02]  /*bdb0*/  IMAD.SHL.U32 R22, R22, 0x40, RZ ;  /* 0x0000004016167824 */ /* 0x000fe400078e00ff */
[----:B------:R-:W-:Y:S02]  /*bdc0*/  IMAD.MOV.U32 R7, RZ, RZ, RZ ;  /* 0x000000ffff077224 */ /* 0x000fe400078e00ff */
[----:B------:R-:W-:Y:S02]  /*bdd0*/  IMAD.U32 R8, RZ, RZ, UR45 ;  /* 0x0000002dff087e24 */ /* 0x000fe4000f8e00ff */
[----:B------:R-:W-:Y:S02]  /*bde0*/  IMAD.MOV.U32 R0, RZ, RZ, R24 ;  /* 0x000000ffff007224 */ /* 0x000fe400078e0018 */
[----:B------:R-:W-:-:S07]  /*bdf0*/  IMAD.MOV.U32 R4, RZ, RZ, R25 ;  /* 0x000000ffff047224 */ /* 0x000fce00078e0019 */
.L_x_312:
[----:B------:R-:W-:Y:S01]  /*be00*/  IMAD R6, R4, 0x8, R27 ;  /* 0x0000000804067824 */ /* 0x000fe200078e021b */
[----:B------:R-:W-:Y:S01]  /*be10*/  SHF.L.U32 R3, R0, 0x1f, RZ ;  /* 0x0000001f00037819 */ /* 0x000fe200000006ff */
[----:B------:R-:W-:Y:S01]  /*be20*/  BSSY B1, `(.L_x_304) ;  /* 0x0000005000017945 */ /* 0x000fe20003800000 */
[----:B------:R-:W-:Y:S02]  /*be30*/  ISETP.NE.AND P1, PT, R23, RZ, PT ;  /* 0x000000ff1700720c */ /* 0x000fe40003f25270 */
[----:B------:R-:W0:Y:S11]  /*be40*/  SYNCS.PHASECHK.TRANS64.TRYWAIT P0, [R6+URZ+0x30], R3 ;  /* 0x00003003060075a7 */ /* 0x000e36000800017f */
[----:B------:R-:W1:Y:S01]  /*be50*/  @!P1 LDC R5, c[0x0][0x70c] ;  /* 0x0001c300ff059b82 */ /* 0x000e620000000800 */
[----:B0-----:R-:W-:Y:S05]  /*be60*/  @!P0 BRA `(.L_x_305) ;  /* 0x0000001000248947 */ /* 0x001fea0003800000 */
.L_x_332:
[----:B------:R-:W-:Y:S05]  /*be70*/  BSYNC B1 ;  /* 0x0000000000017941 */ /* 0x000fea0003800000 */
.L_x_304:
[----:B------:R-:W-:Y:S01]  /*be80*/  ISETP.NE.AND P0, PT, R23, RZ, PT ;  /* 0x000000ff1700720c */ /* 0x000fe20003f05270 */
[----:B------:R-:W-:-:S04]  /*be90*/  UPRMT UR4, UR44, 0x9910, URZ ;  /* 0x000099102c047896 */ /* 0x000fc8000800003f */
[----:B------:R-:W-:-:S08]  /*bea0*/  UISETP.NE.AND UP0, UPT, UR4, 0x2, UPT ;  /* 0x000000020400788c */ /* 0x000fd0000bf05270 */
[----:B-1----:R1:W-:Y:S01]  /*beb0*/  @!P0 SYNCS.ARRIVE.TRANS64 RZ, [R6+URZ], R5 ;  /* 0x0000000506ff89a7 */ /* 0x0023e2000800003f */
[----:B------:R-:W-:-:S13]  /*bec0*/  PLOP3.LUT P0, PT, PT, PT, UP0, 0x80, 0x0 ;  /* 0x000000000000781c */ /* 0x000fda0003f0f008 */
[----:B-1----:R-:W-:Y:S05]  /*bed0*/  @P0 BRA `(.L_x_306) ;  /* 0x0000000000040947 */ /* 0x002fea0003800000 */
[----:B------:R-:W-:Y:S01]  /*bee0*/  BPT.TRAP 0x1 ;  /* 0x000000040000795c */ /* 0x000fe20000300000 */
.L_x_306:
[----:B------:R-:W-:Y:S01]  /*bef0*/  ISETP.NE.AND P0, PT, R28, RZ, PT ;  /* 0x000000ff1c00720c */ /* 0x000fe20003f05270 */
[----:B------:R-:W-:-:S12]  /*bf00*/  BSSY B1, `(.L_x_307) ;  /* 0x0000003000017945 */ /* 0x000fd80003800000 */
[----:B------:R-:W-:Y:S05]  /*bf10*/  @P0 BRA `(.L_x_308) ;  /* 0x0000000000040947 */ /* 0x000fea0003800000 */
[----:B------:R-:W-:Y:S01]  /*bf20*/  BPT.TRAP 0x1 ;  /* 0x000000040000795c */ /* 0x000fe20000300000 */
.L_x_308:
[----:B------:R-:W-:Y:S05]  /*bf30*/  BSYNC B1 ;  /* 0x0000000000017941 */ /* 0x000fea0003800000 */
.L_x_307:
[----:B------:R-:W-:-:S03]  /*bf40*/  UMOV UR4, 0xffffffff ;  /* 0xffffffff00047882 */ /* 0x000fc60000000000 */
[----:B------:R-:W-:Y:S05]  /*bf50*/  BRA.DIV UR4, `(.L_x_309) ;  /* 0x0000000e04fc7947 */ /* 0x000fea000b800000 */
[----:B------:R-:W-:-:S13]  /*bf60*/  ELECT P6, URZ, PT ;  /* 0x00000000003f782f */ /* 0x000fda00038c0000 */
.L_x_335:
[----:B------:R-:W-:Y:S04]  /*bf70*/  BSSY B1, `(.L_x_310) ;  /* 0x0000019000017945 */ /* 0x000fe80003800000 */
[----:B------:R-:W-:Y:S05]  /*bf80*/  @!P6 BRA `(.L_x_311) ;  /* 0x00000000005ce947 */ /* 0x000fea0003800000 */
[--C-:B0-----:R-:W-:Y:S01]  /*bf90*/  IMAD R3, R4, 0x1000, R27.reuse ;  /* 0x0000100004037824 */ /* 0x101fe200078e021b */
[----:B------:R-:W-:Y:S01]  /*bfa0*/  R2UR UR9, R6 ;  /* 0x00000000060972ca */ /* 0x000fe200000e0000 */
[----:B------:R-:W-:Y:S01]  /*bfb0*/  IMAD R5, R4, 0x8000, R27 ;  /* 0x0000800004057824 */ /* 0x000fe200078e021b */
[----:B------:R-:W-:Y:S01]  /*bfc0*/  UIADD3 UR4, UP0, UR40, 0xf0, URZ ;  /* 0x000000f028047890 */ /* 0x000fe2000ff1e03f */
[----:B------:R-:W-:Y:S01]  /*bfd0*/  R2UR UR11, R22 ;  /* 0x00000000160b72ca */ /* 0x000fe200000e0000 */
[----:B------:R-:W-:Y:S01]  /*bfe0*/  UIADD3 UR16, UP1, UR40, 0x1f0, URZ ;  /* 0x000001f028107890 */ /* 0x000fe2000ff3e03f */
[----:B------:R-:W-:Y:S01]  /*bff0*/  R2UR UR5, R3 ;  /* 0x00000000030572ca */ /* 0x000fe200000e0000 */
[----:B------:R-:W-:Y:S01]  /*c000*/  UMOV UR6, 0x0 ;  /* 0x0000000000067882 */ /* 0x000fe20000000000 */
[----:B------:R-:W-:Y:S01]  /*c010*/  R2UR UR8, R5 ;  /* 0x00000000050872ca */ /* 0x000fe200000e0000 */
[----:B------:R-:W-:Y:S01]  /*c020*/  UIADD3.X UR17, URZ, UR41, URZ, UP1, !UPT ;  /* 0x000000293f117290 */ /* 0x000fe20008ffe43f */
[----:B------:R-:W-:Y:S01]  /*c030*/  R2UR UR10, R7 ;  /* 0x00000000070a72ca */ /* 0x000fe200000e0000 */
[----:B------:R-:W-:Y:S01]  /*c040*/  UMOV UR7, 0x10000000 ;  /* 0x1000000000077882 */ /* 0x000fe20000000000 */
[----:B------:R-:W-:-:S02]  /*c050*/  R2UR UR12, R19 ;  /* 0x00000000130c72ca */ /* 0x000fc400000e0000 */
[----:B------:R-:W-:-:S05]  /*c060*/  R2UR UR15, R18 ;  /* 0x00000000120f72ca */ /* 0x000fca00000e0000 */
[----:B------:R-:W-:Y:S02]  /*c070*/  UIADD3 UR13, UR5, 0x800, URZ ;  /* 0x00000800050d7890 */ /* 0x000fe4000fffe03f */
[----:B------:R-:W-:Y:S02]  /*c080*/  UIADD3.X UR5, URZ, UR41, URZ, UP0, !UPT ;  /* 0x000000293f057290 */ /* 0x000fe400087fe43f */
[----:B------:R-:W-:-:S03]  /*c090*/  UIADD3 UR14, UR8, 0x6800, URZ ;  /* 0x00006800080e7890 */ /* 0x000fc6000fffe03f */
[----:B------:R-:W-:-:S04]  /*c0a0*/  UMOV UR8, UR13 ;  /* 0x0000000d00087c82 */ /* 0x000fc80008000000 */
[----:B------:R0:W-:Y:S02]  /*c0b0*/  UTMALDG.3D [UR8], [UR4], desc[UR6] ;  /* 0x00000608040075b4 */ /* 0x0001e40008011000 */
[----:B0-----:R-:W-:Y:S01]  /*c0c0*/  UMOV UR11, UR15 ;  /* 0x0000000f000b7c82 */ /* 0x001fe20008000000 */
[----:B------:R-:W-:Y:S02]  /*c0d0*/  UMOV UR8, UR14 ;  /* 0x0000000e00087c82 */ /* 0x000fe40008000000 */
[----:B------:R1:W-:Y:S02]  /*c0e0*/  UTMALDG.3D [UR8], [UR16], desc[UR6] ;  /* 0x00000608100075b4 */ /* 0x0003e40008011000 */
[----:B-1----:R-:W-:Y:S01]  /*c0f0*/  NOP ;  /* 0x0000000000007918 */ /* 0x002fe20000000000 */
.L_x_311:
[----:B------:R-:W-:Y:S05]  /*c100*/  BSYNC B1 ;  /* 0x0000000000017941 */ /* 0x000fea0003800000 */
.L_x_310:
[----:B------:R-:W-:Y:S02]  /*c110*/  VIADD R8, R8, 0xffffffff ;  /* 0xffffffff08087836 */ /* 0x000fe40000000000 */
[----:B------:R-:W-:Y:S02]  /*c120*/  VIADD R4, R4, 0x1 ;  /* 0x0000000104047836 */ /* 0x000fe40000000000 */
[----:B------:R-:W-:Y:S01]  /*c130*/  VIADD R7, R7, 0x40 ;  /* 0x0000004007077836 */ /* 0x000fe20000000000 */
[----:B------:R-:W-:Y:S02]  /*c140*/  ISETP.GT.AND P1, PT, R8, 0x1, PT ;  /* 0x000000010800780c */ /* 0x000fe40003f24270 */
[----:B------:R-:W-:-:S04]  /*c150*/  ISETP.NE.AND P0, PT, R4, 0x6, PT ;  /* 0x000000060400780c */ /* 0x000fc80003f05270 */
[----:B0-----:R-:W-:Y:S02]  /*c160*/  SEL R3, RZ, 0x1, P0 ;  /* 0x00000001ff037807 */ /* 0x001fe40000000000 */
[----:B------:R-:W-:Y:S02]  /*c170*/  SEL R4, R4, RZ, P0 ;  /* 0x000000ff04047207 */ /* 0x000fe40000000000 */
[----:B------:R-:W-:-:S03]  /*c180*/  LOP3.LUT R0, R0, R3, RZ, 0x3c, !PT ;  /* 0x0000000300007212 */ /* 0x000fc600078e3cff */
[----:B------:R-:W-:Y:S05]  /*c190*/  @P1 BRA `(.L_x_312) ;  /* 0xfffffffc00181947 */ /* 0x000fea000383ffff */
[----:B------:R-:W-:Y:S05]  /*c1a0*/  BSYNC B0 ;  /* 0x0000000000007941 */ /* 0x000fea0003800000 */
.L_x_303:
[----:B------:R-:W-:Y:S01]  /*c1b0*/  VIADD R0, R25, UR38 ;  /* 0x0000002619007c36 */ /* 0x000fe20008000000 */
[----:B------:R-:W-:Y:S01]  /*c1c0*/  LOP3.LUT P1, RZ, R26, 0xff, RZ, 0xc0, !PT ;  /* 0x000000ff1aff7812 */ /* 0x000fe2000782c0ff */
[----:B------:R-:W-:Y:S01]  /*c1d0*/  IMAD.U32 R3, RZ, RZ, UR38 ;  /* 0x00000026ff037e24 */ /* 0x000fe2000f8e00ff */
[----:B------:R-:W-:Y:S01]  /*c1e0*/  IADD3 R16, P2, R16, UR50, RZ ;  /* 0x0000003210107c10 */ /* 0x000fe2000ff5e0ff */
[----:B------:R-:W-:Y:S01]  /*c1f0*/  ULDC.64 UR4, c[0x0][0x850] ;  /* 0x0002140000047ab9 */ /* 0x000fe20000000a00 */
[C---:B------:R-:W-:Y:S01]  /*c200*/  ISETP.GT.U32.AND P0, PT, R0.reuse, 0x5, PT ;  /* 0x000000050000780c */ /* 0x040fe20003f04070 */
[----:B------:R-:W-:Y:S01]  /*c210*/  UISETP.GE.U32.AND UP0, UPT, UR38, 0x6, UPT ;  /* 0x000000062600788c */ /* 0x000fe2000bf06070 */
[----:B------:R-:W-:Y:S01]  /*c220*/  IADD3.X R17, R17, UR39, RZ, P2, !PT ;  /* 0x0000002711117c10 */ /* 0x000fe200097fe4ff */
[----:B------:R-:W-:Y:S01]  /*c230*/  IMAD.WIDE.U32 R4, R0, -0x55555555, RZ ;  /* 0xaaaaaaab00047825 */ /* 0x000fe200078e00ff */
[----:B------:R-:W-:Y:S01]  /*c240*/  ISETP.LT.U32.AND P0, PT, R3, 0x6, P0 ;  /* 0x000000060300780c */ /* 0x000fe20000701070 */
[----:B------:R-:W-:Y:S01]  /*c250*/  BSSY B0, `(.L_x_313) ;  /* 0x0000062000007945 */ /* 0x000fe20003800000 */
[----:B------:R-:W-:Y:S01]  /*c260*/  PRMT R26, RZ, 0x7610, R26 ;  /* 0x00007610ff1a7816 */ /* 0x000fe2000000001a */
[----:B------:R-:W-:Y:S01]  /*c270*/  IMAD.MOV.U32 R22, RZ, RZ, -0x1 ;  /* 0xffffffffff167424 */ /* 0x000fe200078e00ff */
[----:B------:R-:W-:Y:S01]  /*c280*/  SEL R3, RZ, 0x1, !P0 ;  /* 0x00000001ff037807 */ /* 0x000fe20004000000 */
[----:B------:R0:W-:Y:S01]  /*c290*/  @P1 SYNCS.ARRIVE.TRANS64.A1T0 RZ, [R27+URZ+0x98], RZ ;  /* 0x000098ff1bff19a7 */ /* 0x0001e2000810003f */
[----:B------:R-:W-:Y:S01]  /*c2a0*/  ISETP.GE.U32.AND P0, PT, R16, UR4, PT ;  /* 0x0000000410007c0c */ /* 0x000fe2000bf06070 */
[----:B------:R-:W-:Y:S01]  /*c2b0*/  IMAD.MOV.U32 R18, RZ, RZ, -0x1 ;  /* 0xffffffffff127424 */ /* 0x000fe200078e00ff */
[----:B------:R-:W-:Y:S01]  /*c2c0*/  PLOP3.LUT P1, PT, PT, PT, UP0, 0x80, 0x0 ;  /* 0x000000000000781c */ /* 0x000fe20003f2f008 */
[----:B------:R-:W-:Y:S01]  /*c2d0*/  IMAD.MOV.U32 R19, RZ, RZ, -0x1 ;  /* 0xffffffffff137424 */ /* 0x000fe200078e00ff */
[----:B------:R-:W-:-:S02]  /*c2e0*/  ISETP.GE.U32.AND.EX P0, PT, R17, UR5, PT, P0 ;  /* 0x0000000511007c0c */ /* 0x000fc4000bf06100 */
[----:B------:R-:W-:Y:S02]  /*c2f0*/  SHF.R.U32.HI R5, RZ, 0x2, R5 ;  /* 0x00000002ff057819 */ /* 0x000fe40000011605 */
[----:B------:R-:W-:-:S03]  /*c300*/  LOP3.LUT R24, R24, R3, RZ, 0x3c, !PT ;  /* 0x0000000318187212 */ /* 0x000fc600078e3cff */
[--C-:B------:R-:W-:Y:S01]  /*c310*/  IMAD R25, R5, -0x6, R0.reuse ;  /* 0xfffffffa05197824 */ /* 0x100fe200078e0200 */
[----:B------:R-:W-:-:S03]  /*c320*/  PRMT R0, RZ, 0x7610, R0 ;  /* 0x00007610ff007816 */ /* 0x000fc60000000000 */
[----:B------:R-:W-:Y:S02]  /*c330*/  @P1 LOP3.LUT R24, R24, 0x1, R5, 0x78, !PT ;  /* 0x0000000118181812 */ /* 0x000fe400078e7805 */
[----:B0-----:R-:W-:Y:S05]  /*c340*/  @P0 BRA `(.L_x_314) ;  /* 0x0000000400480947 */ /* 0x001fea0003800000 */
[----:B------:R-:W-:Y:S01]  /*c350*/  ULDC.64 UR4, c[0x0][0x828] ;  /* 0x00020a0000047ab9 */ /* 0x000fe20000000a00 */
[----:B------:R-:W0:Y:S01]  /*c360*/  S2R R3, SR_CTAID.X ;  /* 0x0000000000037919 */ /* 0x000e220000002500 */
[----:B------:R-:W-:Y:S01]  /*c370*/  ISETP.NE.U32.AND P0, PT, RZ, UR4, PT ;  /* 0x00000004ff007c0c */ /* 0x000fe2000bf05070 */
[----:B------:R-:W-:Y:S01]  /*c380*/  ULDC UR7, c[0x0][0x830] ;  /* 0x00020c0000077ab9 */ /* 0x000fe20000000800 */
[----:B------:R-:W-:Y:S01]  /*c390*/  IMAD.MOV.U32 R4, RZ, RZ, R16 ;  /* 0x000000ffff047224 */ /* 0x000fe200078e0010 */
[----:B------:R-:W1:Y:S01]  /*c3a0*/  S2R R0, SR_CTAID.Y ;  /* 0x0000000000007919 */ /* 0x000e620000002600 */
[----:B------:R-:W-:Y:S01]  /*c3b0*/  ISETP.NE.AND.EX P0, PT, RZ, UR5, PT, P0 ;  /* 0x00000005ff007c0c */ /* 0x000fe2000bf05300 */
[----:B------:R-:W-:-:S12]  /*c3c0*/  IMAD.MOV.U32 R5, RZ, RZ, R17 ;  /* 0x000000ffff057224 */ /* 0x000fd800078e0011 */
[----:B------:R-:W-:Y:S05]  /*c3d0*/  @!P0 BRA `(.L_x_315) ;  /* 0x0000000000288947 */ /* 0x000fea0003800000 */
[----:B------:R-:W-:Y:S02]  /*c3e0*/  ULDC UR6, c[0x0][0x834] ;  /* 0x00020d0000067ab9 */ /* 0x000fe40000000800 */
[----:B------:R-:W-:-:S05]  /*c3f0*/  IADD3 R9, P0, R16, UR6, RZ ;  /* 0x0000000610097c10 */ /* 0x000fca000ff1e0ff */
[----:B------:R-:W-:-:S04]  /*c400*/  IMAD.X R11, RZ, RZ, R17, P0 ;  /* 0x000000ffff0b7224 */ /* 0x000fc800000e0611 */
[----:B------:R-:W-:-:S04]  /*c410*/  IMAD.WIDE.U32 R6, R11, UR4, RZ ;  /* 0x000000040b067c25 */ /* 0x000fc8000f8e00ff */
[----:B------:R-:W-:-:S04]  /*c420*/  IMAD.WIDE.U32 R6, P0, R9, UR5, R6 ;  /* 0x0000000509067c25 */ /* 0x000fc8000f800006 */
[----:B------:R-:W-:-:S04]  /*c430*/  IMAD.WIDE.U32 R8, R9, UR4, RZ ;  /* 0x0000000409087c25 */ /* 0x000fc8000f8e00ff */
[----:B------:R-:W-:Y:S01]  /*c440*/  IMAD.X R5, RZ, RZ, RZ, P0 ;  /* 0x000000ffff057224 */ /* 0x000fe200000e06ff */
[----:B------:R-:W-:Y:S01]  /*c450*/  IADD3 RZ, P0, R9, R6, RZ ;  /* 0x0000000609ff7210 */ /* 0x000fe20007f1e0ff */
[----:B------:R-:W-:-:S04]  /*c460*/  IMAD.MOV.U32 R4, RZ, RZ, R7 ;  /* 0x000000ffff047224 */ /* 0x000fc800078e0007 */
[----:B------:R-:W-:-:S08]  /*c470*/  IMAD.WIDE.U32.X R4, R11, UR5, R4, P0 ;  /* 0x000000050b047c25 */ /* 0x000fd000080e0404 */
.L_x_315:
[--C-:B------:R-:W-:Y:S01]  /*c480*/  SHF.R.U64 R19, R4, UR7, R5.reuse ;  /* 0x0000000704137c19 */ /* 0x100fe20008001205 */
[----:B------:R-:W-:Y:S01]  /*c490*/  ULDC.64 UR4, c[0x0][0x820] ;  /* 0x0002080000047ab9 */ /* 0x000fe20000000a00 */
[----:B------:R-:W-:Y:S01]  /*c4a0*/  SHF.R.U32.HI R4, RZ, UR7, R5 ;  /* 0x00000007ff047c19 */ /* 0x000fe20008011605 */
[----:B------:R-:W-:Y:S01]  /*c4b0*/  ULDC.64 UR8, c[0x0][0x840] ;  /* 0x0002100000087ab9 */ /* 0x000fe20000000a00 */
[----:B------:R-:W-:Y:S01]  /*c4c0*/  IADD3 R7, P0, RZ, -R19, RZ ;  /* 0x80000013ff077210 */ /* 0x000fe20007f1e0ff */
[----:B------:R-:W2:Y:S01]  /*c4d0*/  LDC R13, c[0x0][0x148] ;  /* 0x00005200ff0d7b82 */ /* 0x000ea20000000800 */
[----:B0-----:R-:W-:Y:S01]  /*c4e0*/  I2FP.F32.U32 R8, R3 ;  /* 0x0000000300087245 */ /* 0x001fe20000201000 */
[----:B------:R-:W-:Y:S02]  /*c4f0*/  ULDC UR6, c[0x0][0x808] ;  /* 0x0002020000067ab9 */ /* 0x000fe40000000800 */
[----:B------:R-:W-:Y:S01]  /*c500*/  IMAD.X R4, RZ, RZ, ~R4, P0 ;  /* 0x000000ffff047224 */ /* 0x000fe200000e0e04 */
[----:B------:R-:W-:-:S03]  /*c510*/  ISETP.NE.U32.AND P0, PT, RZ, UR8, PT ;  /* 0x00000008ff007c0c */ /* 0x000fc6000bf05070 */
[----:B------:R-:W-:Y:S01]  /*c520*/  IMAD R6, R4, UR4, RZ ;  /* 0x0000000404067c24 */ /* 0x000fe2000f8e02ff */
[----:B------:R-:W-:Y:S01]  /*c530*/  ISETP.NE.AND.EX P0, PT, RZ, UR9, PT, P0 ;  /* 0x00000009ff007c0c */ /* 0x000fe2000bf05300 */
[----:B------:R-:W-:Y:S01]  /*c540*/  IMAD.WIDE.U32 R4, R7, UR4, R16 ;  /* 0x0000000407047c25 */ /* 0x000fe2000f8e0010 */
[----:B------:R-:W-:-:S03]  /*c550*/  ULDC UR4, c[0x0][0x150] ;  /* 0x0000540000047ab9 */ /* 0x000fc60000000800 */
[----:B------:R-:W-:Y:S01]  /*c560*/  FMUL R8, R8, UR4 ;  /* 0x0000000408087c20 */ /* 0x000fe20008400000 */
[----:B------:R-:W-:Y:S01]  /*c570*/  IMAD R7, R7, UR5, R6 ;  /* 0x0000000507077c24 */ /* 0x000fe2000f8e0206 */
[----:B------:R-:W-:Y:S01]  /*c580*/  ULDC UR4, c[0x0][0x818] ;  /* 0x0002060000047ab9 */ /* 0x000fe20000000800 */
[----:B------:R-:W0:Y:S01]  /*c590*/  LDC R6, c[0x0][0x144] ;  /* 0x00005100ff067b82 */ /* 0x000e220000000800 */
[----:B------:R-:W-:Y:S01]  /*c5a0*/  ULDC UR5, c[0x0][0x154] ;  /* 0x0000550000057ab9 */ /* 0x000fe20000000800 */
[----:B------:R-:W-:Y:S01]  /*c5b0*/  IMAD.IADD R5, R5, 0x1, R7 ;  /* 0x0000000105057824 */ /* 0x000fe200078e0207 */
[----:B------:R-:W3:Y:S04]  /*c5c0*/  F2I.U32.TRUNC.NTZ R8, R8 ;  /* 0x0000000800087305 */ /* 0x000ee8000020f000 */
[----:B------:R-:W-:-:S02]  /*c5d0*/  SHF.R.U64 R10, R4, UR4, R5 ;  /* 0x00000004040a7c19 */ /* 0x000fc40008001205 */
[----:B-1----:R-:W-:Y:S02]  /*c5e0*/  I2FP.F32.U32 R4, R0 ;  /* 0x0000000000047245 */ /* 0x002fe40000201000 */
[----:B------:R-:W-:Y:S01]  /*c5f0*/  SHF.R.U32.HI R5, RZ, UR4, R5 ;  /* 0x00000004ff057c19 */ /* 0x000fe20008011605 */
[----:B------:R-:W-:Y:S02]  /*c600*/  ULDC UR4, c[0x0][0x858] ;  /* 0x0002160000047ab9 */ /* 0x000fe40000000800 */
[----:B------:R-:W-:Y:S01]  /*c610*/  FMUL R7, R4, UR5 ;  /* 0x0000000504077c20 */ /* 0x000fe20008400000 */
[--C-:B------:R-:W-:Y:S02]  /*c620*/  SHF.R.U64 R12, R10, UR6, R5.reuse ;  /* 0x000000060a0c7c19 */ /* 0x100fe40008001205 */
[----:B------:R-:W-:Y:S01]  /*c630*/  SHF.R.U32.HI R5, RZ, UR6, R5 ;  /* 0x00000006ff057c19 */ /* 0x000fe20008011605 */
[----:B------:R1:W4:Y:S01]  /*c640*/  F2I.U32.TRUNC.NTZ R14, R7 ;  /* 0x00000007000e7305 */ /* 0x000322000020f000 */
[----:B---3--:R-:W-:-:S02]  /*c650*/  IMAD.MOV R8, RZ, RZ, -R8 ;  /* 0x000000ffff087224 */ /* 0x008fc400078e0a08 */
[--C-:B------:R-:W-:Y:S02]  /*c660*/  SHF.R.U64 R11, R12, UR4, R5.reuse ;  /* 0x000000040c0b7c19 */ /* 0x100fe40008001205 */
[----:B------:R-:W-:Y:S01]  /*c670*/  SHF.R.U32.HI R5, RZ, UR4, R5 ;  /* 0x00000004ff057c19 */ /* 0x000fe20008011605 */
[----:B0-----:R-:W-:Y:S02]  /*c680*/  IMAD R3, R6, R8, R3 ;  /* 0x0000000806037224 */ /* 0x001fe400078e0203 */
[----:B------:R-:W-:Y:S01]  /*c690*/  IMAD.MOV.U32 R4, RZ, RZ, R11 ;  /* 0x000000ffff047224 */ /* 0x000fe200078e000b */
[----:B-12-4-:R-:W-:Y:S06]  /*c6a0*/  @!P0 BRA `(.L_x_316) ;  /* 0x0000000000288947 */ /* 0x016fec0003800000 */
        /* <DEDUP_REMOVED lines=10> */
.L_x_316:
[----:B------:R-:W-:Y:S01]  /*c750*/  ISETP.NE.AND P0, PT, R2, 0x1, PT ;  /* 0x000000010200780c */ /* 0x000fe20003f05270 */
[----:B------:R-:W-:Y:S01]  /*c760*/  ULDC UR4, c[0x0][0x848] ;  /* 0x0002120000047ab9 */ /* 0x000fe20000000800 */
[----:B------:R-:W-:Y:S01]  /*c770*/  IMAD.MOV R14, RZ, RZ, -R14 ;  /* 0x000000ffff0e7224 */ /* 0x000fe200078e0a0e */
[----:B------:R-:W-:Y:S01]  /*c780*/  SHF.R.U64 R5, R4, UR4, R5 ;  /* 0x0000000404057c19 */ /* 0x000fe20008001205 */
[----:B------:R-:W-:Y:S01]  /*c790*/  ULDC UR4, c[0x0][0x838] ;  /* 0x00020e0000047ab9 */ /* 0x000fe20000000800 */
[----:B------:R-:W-:Y:S01]  /*c7a0*/  LOP3.LUT R12, R12, UR43, RZ, 0xc0, !PT ;  /* 0x0000002b0c0c7c12 */ /* 0x000fe2000f8ec0ff */
[----:B------:R-:W-:Y:S01]  /*c7b0*/  ULDC UR5, c[0x0][0x810] ;  /* 0x0002040000057ab9 */ /* 0x000fe20000000800 */
[----:B------:R-:W-:-:S03]  /*c7c0*/  LOP3.LUT R22, R10, UR36, RZ, 0xc0, !PT ;  /* 0x000000240a167c12 */ /* 0x000fc6000f8ec0ff */
[----:B------:R-:W-:-:S03]  /*c7d0*/  IMAD R12, R5, UR42, R12 ;  /* 0x0000002a050c7c24 */ /* 0x000fc6000f8e020c */
[----:B------:R-:W-:Y:S02]  /*c7e0*/  @P0 IMAD R3, R13, R14, R0 ;  /* 0x0000000e0d030224 */ /* 0x000fe400078e0200 */
[----:B------:R-:W-:Y:S02]  /*c7f0*/  IMAD.MOV R0, RZ, RZ, -R5 ;  /* 0x000000ffff007224 */ /* 0x000fe400078e0a05 */
[----:B------:R-:W-:Y:S02]  /*c800*/  IMAD R3, R12, UR5, R3 ;  /* 0x000000050c037c24 */ /* 0x000fe4000f8e0203 */
[----:B------:R-:W-:Y:S01]  /*c810*/  IMAD R11, R0, UR4, R11 ;  /* 0x00000004000b7c24 */ /* 0x000fe2000f8e020b */
[----:B------:R-:W-:Y:S01]  /*c820*/  ULDC UR4, c[0x0][0x800] ;  /* 0x0002000000047ab9 */ /* 0x000fe20000000800 */
[----:B------:R-:W-:Y:S02]  /*c830*/  IMAD.MOV.U32 R0, RZ, RZ, 0x1 ;  /* 0x00000001ff007424 */ /* 0x000fe400078e00ff */
[----:B------:R-:W-:-:S05]  /*c840*/  IMAD R22, R11, UR4, R22 ;  /* 0x000000040b167c24 */ /* 0x000fca000f8e0216 */
[----:B------:R-:W-:Y:S02]  /*c850*/  SEL R18, R22, R3, !P0 ;  /* 0x0000000316127207 */ /* 0x000fe40004000000 */
[----:B------:R-:W-:-:S07]  /*c860*/  SEL R22, R3, R22, !P0 ;  /* 0x0000001603167207 */ /* 0x000fce0004000000 */
.L_x_314:
[----:B------:R-:W-:Y:S05]  /*c870*/  BSYNC B0 ;  /* 0x0000000000007941 */ /* 0x000fea0003800000 */
.L_x_313:
[----:B------:R-:W-:-:S13]  /*c880*/  LOP3.LUT P0, RZ, R0, 0xff, RZ, 0xc0, !PT ;  /* 0x000000ff00ff7812 */ /* 0x000fda000780c0ff */
[----:B------:R-:W-:Y:S05]  /*c890*/  @P0 BRA `(.L_x_317) ;  /* 0xfffffff0008c0947 */ /* 0x000fea000383ffff */
[----:B------:R-:W-:Y:S05]  /*c8a0*/  BSYNC B6 ;  /* 0x0000000000067941 */ /* 0x000fea0003800000 */
.L_x_300:
[----:B------:R-:W-:-:S03]  /*c8b0*/  UMOV UR4, 0xffffffff ;  /* 0xffffffff00047882 */ /* 0x000fc60000000000 */
[----:B------:R-:W-:Y:S05]  /*c8c0*/  BRA.DIV UR4, `(.L_x_318) ;  /* 0x0000000604c07947 */ /* 0x000fea000b800000 */
[----:B------:R-:W-:-:S13]  /*c8d0*/  ELECT P6, URZ, PT ;  /* 0x00000000003f782f */ /* 0x000fda00038c0000 */
.L_x_338:
[----:B------:R-:W-:Y:S04]  /*c8e0*/  BSSY B0, `(.L_x_319) ;  /* 0x000003e000007945 */ /* 0x000fe80003800000 */
[----:B------:R-:W-:Y:S05]  /*c8f0*/  @!P6 BRA `(.L_x_320) ;  /* 0x0000000000f0e947 */ /* 0x000fea0003800000 */
[----:B------:R-:W-:-:S04]  /*c900*/  ULOP3.LUT UR4, UR37, 0x2, URZ, 0xfc, !UPT ;  /* 0x0000000225047892 */ /* 0x000fc8000f8efc3f */
[----:B------:R-:W-:-:S06]  /*c910*/  UISETP.NE.AND UP0, UPT, UR4, 0x3, UPT ;  /* 0x000000030400788c */ /* 0x000fcc000bf05270 */
[----:B------:R-:W-:-:S13]  /*c920*/  PLOP3.LUT P0, PT, PT, PT, UP0, 0x80, 0x0 ;  /* 0x000000000000781c */ /* 0x000fda0003f0f008 */
[----:B------:R-:W-:Y:S05]  /*c930*/  @!P0 BRA `(.L_x_321) ;  /* 0x0000000000048947 */ /* 0x000fea0003800000 */
[----:B------:R-:W-:Y:S01]  /*c940*/  BPT.TRAP 0x1 ;  /* 0x000000040000795c */ /* 0x000fe20000300000 */
.L_x_321:
[----:B------:R-:W0:Y:S01]  /*c950*/  S2R R3, SR_CgaCtaId ;  /* 0x0000000000037919 */ /* 0x000e220000008800 */
[----:B------:R-:W-:Y:S02]  /*c960*/  MOV R0, 0x400 ;  /* 0x0000040000007802 */ /* 0x000fe40000000f00 */
[----:B------:R-:W-:Y:S02]  /*c970*/  SHF.L.U32 R2, R24, 0x1f, RZ ;  /* 0x0000001f18027819 */ /* 0x000fe400000006ff */
[----:B0-----:R-:W-:-:S05]  /*c980*/  LEA R0, R3, R0, 0x18 ;  /* 0x0000000003007211 */ /* 0x001fca00078ec0ff */
[----:B------:R-:W-:-:S04]  /*c990*/  VIADD R0, R0, 0x30 ;  /* 0x0000003000007836 */ /* 0x000fc80000000000 */
[C---:B------:R-:W-:Y:S02]  /*c9a0*/  IMAD R5, R25.reuse, 0x8, R0 ;  /* 0x0000000819057824 */ /* 0x040fe400078e0200 */
[----:B------:R-:W-:Y:S02]  /*c9b0*/  VIADD R25, R25, 0x1 ;  /* 0x0000000119197836 */ /* 0x000fe40000000000 */
[----:B------:R-:W0:Y:S03]  /*c9c0*/  SYNCS.PHASECHK.TRANS64.TRYWAIT P0, [R5+URZ], R2 ;  /* 0x00000002050075a7 */ /* 0x000e26000800017f */
[----:B------:R-:W-:-:S04]  /*c9d0*/  ISETP.NE.AND P1, PT, R25, 0x6, PT ;  /* 0x000000061900780c */ /* 0x000fc80003f25270 */
[----:B------:R-:W-:Y:S02]  /*c9e0*/  SEL R3, RZ, 0x1, P1 ;  /* 0x00000001ff037807 */ /* 0x000fe40000800000 */
[----:B------:R-:W-:Y:S02]  /*c9f0*/  SEL R25, R25, RZ, P1 ;  /* 0x000000ff19197207 */ /* 0x000fe40000800000 */
[----:B------:R-:W-:-:S03]  /*ca00*/  LOP3.LUT R24, R24, R3, RZ, 0x3c, !PT ;  /* 0x0000000318187212 */ /* 0x000fc600078e3cff */
[----:B------:R-:W-:Y:S01]  /*ca10*/  IMAD R7, R25, 0x8, R0 ;  /* 0x0000000819077824 */ /* 0x000fe200078e0200 */
[----:B------:R-:W-:Y:S01]  /*ca20*/  SHF.L.U32 R4, R24, 0x1f, RZ ;  /* 0x0000001f18047819 */ /* 0x000fe200000006ff */
[----:B0-----:R-:W-:Y:S06]  /*ca30*/  @!P0 BRA `(.L_x_322) ;  /* 0x0000000400848947 */ /* 0x001fec0003800000 */
.L_x_339:
[----:B------:R-:W1:Y:S01]  /*ca40*/  SYNCS.PHASECHK.TRANS64.TRYWAIT P0, [R7+URZ], R4 ;  /* 0x00000004070075a7 */ /* 0x000e62000800017f */
[----:B0-----:R-:W-:-:S05]  /*ca50*/  VIADD R2, R25, 0x1 ;  /* 0x0000000119027836 */ /* 0x001fca0000000000 */
[----:B------:R-:W-:-:S04]  /*ca60*/  ISETP.NE.AND P1, PT, R2, 0x6, PT ;  /* 0x000000060200780c */ /* 0x000fc80003f25270 */
[----:B------:R-:W-:Y:S02]  /*ca70*/  SEL R3, RZ, 0x1, P1 ;  /* 0x00000001ff037807 */ /* 0x000fe40000800000 */
[----:B------:R-:W-:Y:S02]  /*ca80*/  SEL R9, R2, RZ, P1 ;  /* 0x000000ff02097207 */ /* 0x000fe40000800000 */
[----:B------:R-:W-:-:S03]  /*ca90*/  LOP3.LUT R24, R24, R3, RZ, 0x3c, !PT ;  /* 0x0000000318187212 */ /* 0x000fc600078e3cff */
[----:B------:R-:W-:Y:S01]  /*caa0*/  IMAD R6, R9, 0x8, R0 ;  /* 0x0000000809067824 */ /* 0x000fe200078e0200 */
[----:B------:R-:W-:Y:S01]  /*cab0*/  SHF.L.U32 R5, R24, 0x1f, RZ ;  /* 0x0000001f18057819 */ /* 0x000fe200000006ff */
[----:B-1----:R-:W-:Y:S06]  /*cac0*/  @!P0 BRA `(.L_x_323) ;  /* 0x0000000400748947 */ /* 0x002fec0003800000 */
.L_x_340:
[----:B------:R-:W1:Y:S01]  /*cad0*/  SYNCS.PHASECHK.TRANS64.TRYWAIT P0, [R6+URZ], R5 ;  /* 0x00000005060075a7 */ /* 0x000e62000800017f */
[----:B------:R-:W-:-:S05]  /*cae0*/  VIADD R2, R9, 0x1 ;  /* 0x0000000109027836 */ /* 0x000fca0000000000 */
[----:B------:R-:W-:-:S04]  /*caf0*/  ISETP.NE.AND P1, PT, R2, 0x6, PT ;  /* 0x000000060200780c */ /* 0x000fc80003f25270 */
[----:B------:R-:W-:Y:S02]  /*cb00*/  SEL R3, RZ, 0x1, P1 ;  /* 0x00000001ff037807 */ /* 0x000fe40000800000 */
[----:B0-----:R-:W-:Y:S02]  /*cb10*/  SEL R7, R2, RZ, P1 ;  /* 0x000000ff02077207 */ /* 0x001fe40000800000 */
[----:B------:R-:W-:-:S03]  /*cb20*/  LOP3.LUT R24, R24, R3, RZ, 0x3c, !PT ;  /* 0x0000000318187212 */ /* 0x000fc600078e3cff */
[----:B------:R-:W-:Y:S01]  /*cb30*/  IMAD R9, R7, 0x8, R0 ;  /* 0x0000000807097824 */ /* 0x000fe200078e0200 */
[----:B------:R-:W-:Y:S01]  /*cb40*/  SHF.L.U32 R4, R24, 0x1f, RZ ;  /* 0x0000001f18047819 */ /* 0x000fe200000006ff */
[----:B-1----:R-:W-:Y:S06]  /*cb50*/  @!P0 BRA `(.L_x_324) ;  /* 0x0000000400648947 */ /* 0x002fec0003800000 */
.L_x_341:
[----:B------:R-:W1:Y:S01]  /*cb60*/  SYNCS.PHASECHK.TRANS64.TRYWAIT P0, [R9+URZ], R4 ;  /* 0x00000004090075a7 */ /* 0x000e62000800017f */
[----:B------:R-:W-:-:S05]  /*cb70*/  VIADD R2, R7, 0x1 ;  /* 0x0000000107027836 */ /* 0x000fca0000000000 */
[----:B------:R-:W-:-:S04]  /*cb80*/  ISETP.NE.AND P1, PT, R2, 0x6, PT ;  /* 0x000000060200780c */ /* 0x000fc80003f25270 */
[----:B------:R-:W-:Y:S02]  /*cb90*/  SEL R3, RZ, 0x1, P1 ;  /* 0x00000001ff037807 */ /* 0x000fe40000800000 */
[----:B------:R-:W-:Y:S02]  /*cba0*/  SEL R7, R2, RZ, P1 ;  /* 0x000000ff02077207 */ /* 0x000fe40000800000 */
[----:B------:R-:W-:-:S03]  /*cbb0*/  LOP3.LUT R11, R24, R3, RZ, 0x3c, !PT ;  /* 0x00000003180b7212 */ /* 0x000fc600078e3cff */
[----:B0-----:R-:W-:Y:S01]  /*cbc0*/  IMAD R6, R7, 0x8, R0 ;  /* 0x0000000807067824 */ /* 0x001fe200078e0200 */
[----:B------:R-:W-:Y:S01]  /*cbd0*/  SHF.L.U32 R5, R11, 0x1f, RZ ;  /* 0x0000001f0b057819 */ /* 0x000fe200000006ff */
[----:B-1----:R-:W-:Y:S06]  /*cbe0*/  @!P0 BRA `(.L_x_325) ;  /* 0x0000000400548947 */ /* 0x002fec0003800000 */
.L_x_342:
[----:B------:R-:W1:Y:S01]  /*cbf0*/  SYNCS.PHASECHK.TRANS64.TRYWAIT P0, [R6+URZ], R5 ;  /* 0x00000005060075a7 */ /* 0x000e62000800017f */
[----:B------:R-:W-:-:S05]  /*cc00*/  VIADD R2, R7, 0x1 ;  /* 0x0000000107027836 */ /* 0x000fca0000000000 */
[----:B------:R-:W-:-:S04]  /*cc10*/  ISETP.NE.AND P1, PT, R2, 0x6, PT ;  /* 0x000000060200780c */ /* 0x000fc80003f25270 */
[----:B0-----:R-:W-:Y:S02]  /*cc20*/  SEL R4, RZ, 0x1, P1 ;  /* 0x00000001ff047807 */ /* 0x001fe40000800000 */
[----:B------:R-:W-:Y:S02]  /*cc30*/  SEL R3, R2, RZ, P1 ;  /* 0x000000ff02037207 */ /* 0x000fe40000800000 */
[----:B------:R-:W-:Y:S01]  /*cc40*/  LOP3.LUT R4, R11, R4, RZ, 0x3c, !PT ;  /* 0x000000040b047212 */ /* 0x000fe200078e3cff */
[----:B-1----:R-:W-:Y:S06]  /*cc50*/  @!P0 BRA `(.L_x_326) ;  /* 0x00000004004c8947 */ /* 0x002fec0003800000 */
.L_x_343:
[----:B------:R-:W-:Y:S01]  /*cc60*/  IMAD R3, R3, 0x8, R0 ;  /* 0x0000000803037824 */ /* 0x000fe200078e0200 */
[----:B------:R-:W-:-:S07]  /*cc70*/  SHF.L.U32 R0, R4, 0x1f, RZ ;  /* 0x0000001f04007819 */ /* 0x000fce00000006ff */
.L_x_327:
[----:B-1----:R1:W2:Y:S02]  /*cc80*/  SYNCS.PHASECHK.TRANS64.TRYWAIT P0, [R3+URZ], R0 ;  /* 0x00000000030075a7 */ /* 0x0022a4000800017f */
[----:B--2---:R-:W-:Y:S05]  /*cc90*/  @!P0 NANOSLEEP.SYNCS 0x989680 ;  /* 0x009896800000895d */ /* 0x004fea0003900000 */
[----:B------:R-:W2:Y:S02]  /*cca0*/  @!P0 SYNCS.PHASECHK.TRANS64 P0, [R3+URZ], R0 ;  /* 0x00000000030085a7 */ /* 0x000ea4000800007f */
[----:B--2---:R-:W-:Y:S05]  /*ccb0*/  @!P0 BRA `(.L_x_327) ;  /* 0xfffffffc00f08947 */ /* 0x004fea000383ffff */
.L_x_320:
[----:B------:R-:W-:Y:S05]  /*ccc0*/  BSYNC B0 ;  /* 0x0000000000007941 */ /* 0x000fea0003800000 */
.L_x_319:
[----:B------:R-:W-:Y:S05]  /*ccd0*/  EXIT ;  /* 0x000000000000794d */ /* 0x000fea0003800000 */
.L_x_15:
[----:B0-----:R-:W-:-:S04]  /*cce0*/  IMAD.U32 R3, RZ, RZ, UR46 ;  /* 0x0000002eff037e24 */ /* 0x001fc8000f8e00ff */
[----:B------:R0:W1:Y:S03]  /*ccf0*/  SYNCS.PHASECHK.TRANS64.TRYWAIT P0, [R3+URZ+-0x8], R0 ;  /* 0xfffff800030075a7 */ /* 0x000066000800017f */
[----:B-1----:R-:W-:Y:S05]  /*cd00*/  @!P0 NANOSLEEP.SYNCS 0x989680 ;  /* 0x009896800000895d */ /* 0x002fea0003900000 */
[----:B------:R-:W1:Y:S02]  /*cd10*/  @!P0 SYNCS.PHASECHK.TRANS64 P0, [R3+URZ+-0x8], R0 ;  /* 0xfffff800030085a7 */ /* 0x000e64000800007f */
[----:B-1----:R-:W-:Y:S05]  /*cd20*/  @!P0 BRA `(.L_x_15) ;  /* 0xfffffffc00ec8947 */ /* 0x002fea000383ffff */
[----:B------:R-:W-:Y:S05]  /*cd30*/  BRA `(.L_x_328) ;  /* 0xffffff4800007947 */ /* 0x000fea000383ffff */
.L_x_17:
[----:B------:R-:W-:Y:S01]  /*cd40*/  CS2R R12, SRZ ;  /* 0x00000000000c7805 */ /* 0x000fe2000001ff00 */
[----:B------:R-:W-:Y:S02]  /*cd50*/  IMAD.MOV.U32 R11, RZ, RZ, 0x1f ;  /* 0x0000001fff0b7424 */ /* 0x000fe400078e00ff */
[----:B------:R-:W-:-:S07]  /*cd60*/  IMAD.MOV.U32 R15, RZ, RZ, -0x1 ;  /* 0xffffffffff0f7424 */ /* 0x000fce00078e00ff */
[----:B-----5:R-:W-:Y:S05]  /*cd70*/  WARPSYNC.COLLECTIVE R15, `(.L_x_329) ;  /* 0x000000000f087348 */ /* 0x020fea0003c00000 */
[----:B------:R0:W1:Y:S02]  /*cd80*/  SHFL.IDX P6, R14, R13, R12, R11 ;  /* 0x0000000c0d0e7389 */ /* 0x00006400000c000b */
[----:B01---5:R-:W-:Y:S01]  /*cd90*/  ENDCOLLECTIVE ;  /* 0x000000000000791b */ /* 0x023fe20003800000 */
.L_x_329:
[----:B------:R-:W-:Y:S05]  /*cda0*/  BRA `(.L_x_330) ;  /* 0xffffff4800447947 */ /* 0x000fea000383ffff */
.L_x_21:
[----:B-1----:R1:W2:Y:S02]  /*cdb0*/  SYNCS.PHASECHK.TRANS64.TRYWAIT P1, [R3+URZ], R0 ;  /* 0x00000000030075a7 */ /* 0x0022a4000802017f */
[----:B--2---:R-:W-:Y:S05]  /*cdc0*/  @!P1 NANOSLEEP.SYNCS 0x989680 ;  /* 0x009896800000995d */ /* 0x004fea0003900000 */
[----:B------:R-:W2:Y:S02]  /*cdd0*/  @!P1 SYNCS.PHASECHK.TRANS64 P1, [R3+URZ], R0 ;  /* 0x00000000030095a7 */ /* 0x000ea4000802007f */
[----:B--2---:R-:W-:Y:S05]  /*cde0*/  @!P1 BRA `(.L_x_21) ;  /* 0xfffffffc00f09947 */ /* 0x004fea000383ffff */
[----:B------:R-:W-:Y:S05]  /*cdf0*/  BRA `(.L_x_20) ;  /* 0xffffff4800607947 */ /* 0x000fea000383ffff */
.L_x_26:
[----:B0-----:R0:W1:Y:S02]  /*ce00*/  SYNCS.PHASECHK.TRANS64.TRYWAIT P1, [R4+URZ], R7 ;  /* 0x00000007040075a7 */ /* 0x001064000802017f */
[----:B-1----:R-:W-:Y:S05]  /*ce10*/  @!P1 NANOSLEEP.SYNCS 0x989680 ;  /* 0x009896800000995d */ /* 0x002fea0003900000 */
[----:B------:R-:W1:Y:S02]  /*ce20*/  @!P1 SYNCS.PHASECHK.TRANS64 P1, [R4+URZ], R7 ;  /* 0x00000007040095a7 */ /* 0x000e64000802007f */
[----:B-1----:R-:W-:Y:S05]  /*ce30*/  @!P1 BRA `(.L_x_26) ;  /* 0xfffffffc00f09947 */ /* 0x002fea000383ffff */
[----:B------:R-:W-:Y:S05]  /*ce40*/  BRA `(.L_x_25) ;  /* 0xffffff5000a07947 */ /* 0x000fea000383ffff */
.L_x_35:
[----:B0-----:R0:W1:Y:S02]  /*ce50*/  SYNCS.PHASECHK.TRANS64.TRYWAIT P1, [R15+URZ], R20 ;  /* 0x000000140f0075a7 */ /* 0x001064000802017f */
[----:B-1----:R-:W-:Y:S05]  /*ce60*/  @!P1 NANOSLEEP.SYNCS 0x989680 ;  /* 0x009896800000995d */ /* 0x002fea0003900000 */
[----:B------:R-:W1:Y:S02]  /*ce70*/  @!P1 SYNCS.PHASECHK.TRANS64 P1, [R15+URZ], R20 ;  /* 0x000000140f0095a7 */ /* 0x000e64000802007f */
[----:B-1----:R-:W-:Y:S05]  /*ce80*/  @!P1 BRA `(.L_x_35) ;  /* 0xfffffffc00f09947 */ /* 0x002fea000383ffff */
[----:B------:R-:W-:Y:S05]  /*ce90*/  BRA `(.L_x_34) ;  /* 0xffffff5c00187947 */ /* 0x000fea000383ffff */
.L_x_40:
[----:B0-----:R-:W-:-:S04]  /*cea0*/  IMAD.U32 R3, RZ, RZ, UR46 ;  /* 0x0000002eff037e24 */ /* 0x001fc8000f8e00ff */
[----:B------:R0:W1:Y:S03]  /*ceb0*/  SYNCS.PHASECHK.TRANS64.TRYWAIT P0, [R3+URZ+0x8], R0 ;  /* 0x00000800030075a7 */ /* 0x000066000800017f */
[----:B-1----:R-:W-:Y:S05]  /*cec0*/  @!P0 NANOSLEEP.SYNCS 0x989680 ;  /* 0x009896800000895d */ /* 0x002fea0003900000 */
[----:B------:R-:W1:Y:S02]  /*ced0*/  @!P0 SYNCS.PHASECHK.TRANS64 P0, [R3+URZ+0x8], R0 ;  /* 0x00000800030085a7 */ /* 0x000e64000800007f */
[----:B-1----:R-:W-:Y:S05]  /*cee0*/  @!P0 BRA `(.L_x_40) ;  /* 0xfffffffc00ec8947 */ /* 0x002fea000383ffff */
[----:B------:R-:W-:Y:S05]  /*cef0*/  BRA `(.L_x_331) ;  /* 0xffffff6400ac7947 */ /* 0x000fea000383ffff */
.L_x_305:
[----:B0-----:R0:W2:Y:S02]  /*cf00*/  SYNCS.PHASECHK.TRANS64.TRYWAIT P0, [R6+URZ+0x30], R3 ;  /* 0x00003003060075a7 */ /* 0x0010a4000800017f */
[----:B--2---:R-:W-:Y:S05]  /*cf10*/  @!P0 NANOSLEEP.SYNCS 0x989680 ;  /* 0x009896800000895d */ /* 0x004fea0003900000 */
[----:B------:R-:W2:Y:S02]  /*cf20*/  @!P0 SYNCS.PHASECHK.TRANS64 P0, [R6+URZ+0x30], R3 ;  /* 0x00003003060085a7 */ /* 0x000ea4000800007f */
[----:B--2---:R-:W-:Y:S05]  /*cf30*/  @!P0 BRA `(.L_x_305) ;  /* 0xfffffffc00f08947 */ /* 0x004fea000383ffff */
[----:B------:R-:W-:Y:S05]  /*cf40*/  BRA `(.L_x_332) ;  /* 0xffffffec00c87947 */ /* 0x000fea000383ffff */
.L_x_309:
[----:B------:R-:W-:Y:S01]  /*cf50*/  BSSY B1, `(.L_x_333) ;  /* 0x0000006000017945 */ /* 0x000fe20003800000 */
[----:B------:R-:W-:-:S07]  /*cf60*/  IMAD.MOV.U32 R15, RZ, RZ, -0x1 ;  /* 0xffffffffff0f7424 */ /* 0x000fce00078e00ff */
[----:B0----5:R-:W-:Y:S05]  /*cf70*/  WARPSYNC.COLLECTIVE R15, `(.L_x_334) ;  /* 0x000000000f0c7348 */ /* 0x021fea0003c00000 */
[----:B------:R-:W-:Y:S02]  /*cf80*/  ELECT P6, UR62, PT ;  /* 0x00000000003e782f */ /* 0x000fe400038c0000 */
[----:B------:R-:W-:Y:S01]  /*cf90*/  MOV R14, UR62 ;  /* 0x0000003e000e7c02 */ /* 0x000fe20008000f00 */
[----:B0----5:R-:W-:Y:S10]  /*cfa0*/  ENDCOLLECTIVE ;  /* 0x000000000000791b */ /* 0x021ff40003800000 */
.L_x_334:
[----:B------:R-:W-:Y:S05]  /*cfb0*/  BSYNC B1 ;  /* 0x0000000000017941 */ /* 0x000fea0003800000 */
.L_x_333:
[----:B------:R-:W-:Y:S05]  /*cfc0*/  BRA `(.L_x_335) ;  /* 0xffffffec00e87947 */ /* 0x000fea000383ffff */
.L_x_318:
[----:B------:R-:W-:Y:S01]  /*cfd0*/  BSSY B0, `(.L_x_336) ;  /* 0x0000006000007945 */ /* 0x000fe20003800000 */
[----:B------:R-:W-:-:S07]  /*cfe0*/  IMAD.MOV.U32 R15, RZ, RZ, -0x1 ;  /* 0xffffffffff0f7424 */ /* 0x000fce00078e00ff */
[----:B-----5:R-:W-:Y:S05]  /*cff0*/  WARPSYNC.COLLECTIVE R15, `(.L_x_337) ;  /* 0x000000000f0c7348 */ /* 0x020fea0003c00000 */
[----:B------:R-:W-:Y:S02]  /*d000*/  ELECT P6, UR62, PT ;  /* 0x00000000003e782f */ /* 0x000fe400038c0000 */
[----:B------:R-:W-:Y:S01]  /*d010*/  MOV R14, UR62 ;  /* 0x0000003e000e7c02 */ /* 0x000fe20008000f00 */
[----:B-----5:R-:W-:Y:S10]  /*d020*/  ENDCOLLECTIVE ;  /* 0x000000000000791b */ /* 0x020ff40003800000 */
.L_x_337:
[----:B------:R-:W-:Y:S05]  /*d030*/  BSYNC B0 ;  /* 0x0000000000007941 */ /* 0x000fea0003800000 */
.L_x_336:
[----:B------:R-:W-:Y:S05]  /*d040*/  BRA `(.L_x_338) ;  /* 0xfffffff800247947 */ /* 0x000fea000383ffff */
.L_x_322:
[----:B0-----:R0:W1:Y:S02]  /*d050*/  SYNCS.PHASECHK.TRANS64.TRYWAIT P0, [R5+URZ], R2 ;  /* 0x00000002050075a7 */ /* 0x001064000800017f */
[----:B-1----:R-:W-:Y:S05]  /*d060*/  @!P0 NANOSLEEP.SYNCS 0x989680 ;  /* 0x009896800000895d */ /* 0x002fea0003900000 */
[----:B------:R-:W1:Y:S02]  /*d070*/  @!P0 SYNCS.PHASECHK.TRANS64 P0, [R5+URZ], R2 ;  /* 0x00000002050085a7 */ /* 0x000e64000800007f */
[----:B-1----:R-:W-:Y:S05]  /*d080*/  @!P0 BRA `(.L_x_322) ;  /* 0xfffffffc00f08947 */ /* 0x002fea000383ffff */
[----:B------:R-:W-:Y:S05]  /*d090*/  BRA `(.L_x_339) ;  /* 0xfffffff800687947 */ /* 0x000fea000383ffff */
.L_x_323:
[----:B0-----:R0:W1:Y:S02]  /*d0a0*/  SYNCS.PHASECHK.TRANS64.TRYWAIT P0, [R7+URZ], R4 ;  /* 0x00000004070075a7 */ /* 0x001064000800017f */
[----:B-1----:R-:W-:Y:S05]  /*d0b0*/  @!P0 NANOSLEEP.SYNCS 0x989680 ;  /* 0x009896800000895d */ /* 0x002fea0003900000 */
[----:B------:R-:W1:Y:S02]  /*d0c0*/  @!P0 SYNCS.PHASECHK.TRANS64 P0, [R7+URZ], R4 ;  /* 0x00000004070085a7 */ /* 0x000e64000800007f */
[----:B-1----:R-:W-:Y:S05]  /*d0d0*/  @!P0 BRA `(.L_x_323) ;  /* 0xfffffffc00f08947 */ /* 0x002fea000383ffff */
[----:B------:R-:W-:Y:S05]  /*d0e0*/  BRA `(.L_x_340) ;  /* 0xfffffff800787947 */ /* 0x000fea000383ffff */
.L_x_324:
[----:B0-----:R0:W1:Y:S02]  /*d0f0*/  SYNCS.PHASECHK.TRANS64.TRYWAIT P0, [R6+URZ], R5 ;  /* 0x00000005060075a7 */ /* 0x001064000800017f */
[----:B-1----:R-:W-:Y:S05]  /*d100*/  @!P0 NANOSLEEP.SYNCS 0x989680 ;  /* 0x009896800000895d */ /* 0x002fea0003900000 */
[----:B------:R-:W1:Y:S02]  /*d110*/  @!P0 SYNCS.PHASECHK.TRANS64 P0, [R6+URZ], R5 ;  /* 0x00000005060085a7 */ /* 0x000e64000800007f */
[----:B-1----:R-:W-:Y:S05]  /*d120*/  @!P0 BRA `(.L_x_324) ;  /* 0xfffffffc00f08947 */ /* 0x002fea000383ffff */
[----:B------:R-:W-:Y:S05]  /*d130*/  BRA `(.L_x_341) ;  /* 0xfffffff800887947 */ /* 0x000fea000383ffff */
.L_x_325:
[----:B0-----:R0:W1:Y:S02]  /*d140*/  SYNCS.PHASECHK.TRANS64.TRYWAIT P0, [R9+URZ], R4 ;  /* 0x00000004090075a7 */ /* 0x001064000800017f */
[----:B-1----:R-:W-:Y:S05]  /*d150*/  @!P0 NANOSLEEP.SYNCS 0x989680 ;  /* 0x009896800000895d */ /* 0x002fea0003900000 */
[----:B------:R-:W1:Y:S02]  /*d160*/  @!P0 SYNCS.PHASECHK.TRANS64 P0, [R9+URZ], R4 ;  /* 0x00000004090085a7 */ /* 0x000e64000800007f */
[----:B-1----:R-:W-:Y:S05]  /*d170*/  @!P0 BRA `(.L_x_325) ;  /* 0xfffffffc00f08947 */ /* 0x002fea000383ffff */
[----:B------:R-:W-:Y:S05]  /*d180*/  BRA `(.L_x_342) ;  /* 0xfffffff800987947 */ /* 0x000fea000383ffff */
.L_x_326:
[----:B0-----:R0:W1:Y:S02]  /*d190*/  SYNCS.PHASECHK.TRANS64.TRYWAIT P0, [R6+URZ], R5 ;  /* 0x00000005060075a7 */ /* 0x001064000800017f */
[----:B-1----:R-:W-:Y:S05]  /*d1a0*/  @!P0 NANOSLEEP.SYNCS 0x989680 ;  /* 0x009896800000895d */ /* 0x002fea0003900000 */
[----:B------:R-:W1:Y:S02]  /*d1b0*/  @!P0 SYNCS.PHASECHK.TRANS64 P0, [R6+URZ], R5 ;  /* 0x00000005060085a7 */ /* 0x000e64000800007f */
[----:B-1----:R-:W-:Y:S05]  /*d1c0*/  @!P0 BRA `(.L_x_326) ;  /* 0xfffffffc00f08947 */ /* 0x002fea000383ffff */
[----:B------:R-:W-:Y:S05]  /*d1d0*/  BRA `(.L_x_343) ;  /* 0xfffffff800a07947 */ /* 0x000fea000383ffff */
.L_x_344:
[----:B------:R-:W-:-:S00]  /*d1e0*/  BRA `(.L_x_344) ;  /* 0xfffffffc00fc7947 */ /* 0x000fc0000383ffff */
[----:B------:R-:W-:-:S00]  /*d1f0*/  NOP ;  /* 0x0000000000007918 */ /* 0x000fc00000000000 */
        /* <DEDUP_REMOVED lines=8> */
.L_x_345:


//--------------------- .nv.global.init           --------------------------
	.section	.nv.global.init,"aw",@progbits
.nv.global.init:
	.type		$str$24,@object
	.size		$str$24,($str$25 - $str$24)
$str$24:
        /*0000*/ 	.byte	0x28, 0x61, 0x64, 0x64, 0x72, 0x65, 0x73, 0x73, 0x20, 0x26, 0x20, 0x6d, 0x61, 0x73, 0x6b, 0x29
        /*0010*/ 	.byte	0x20, 0x3d, 0x3d, 0x20, 0x30, 0x00
	.type		$str$25,@object
	.size		$str$25,(__unnamed_1 - $str$25)
$str$25:
        /*0016*/ 	.byte	0x2f, 0x74, 0x6d, 0x70, 0x2f, 0x63, 0x75, 0x74, 0x6c, 0x61, 0x73, 0x73, 0x5f, 0x73, 0x77, 0x65
        /*0026*/ 	.byte	0x65, 0x70, 0x5f, 0x73, 0x72, 0x63, 0x2f, 0x69, 0x6e, 0x63, 0x6c, 0x75, 0x64, 0x65, 0x2f, 0x63
        /*0036*/ 	.byte	0x75, 0x74, 0x65, 0x2f, 0x70, 0x6f, 0x69, 0x6e, 0x74, 0x65, 0x72, 0x5f, 0x66, 0x6c, 0x61, 0x67
        /*0046*/ 	.byte	0x67, 0x65, 0x64, 0x2e, 0x68, 0x70, 0x70, 0x00
	.type		__unnamed_1,@object
	.size		__unnamed_1,(__unnamed_2 - __unnamed_1)
__unnamed_1:
        /*004e*/ 	.byte	0x61, 0x75, 0x74, 0x6f, 0x20, 0x63, 0x75, 0x74, 0x65, 0x3a, 0x3a, 0x61, 0x73, 0x5f, 0x70, 0x6f
        /* <DEDUP_REMOVED lines=27> */
        /*020e*/ 	.byte	0x43, 0x3c, 0x34, 0x30, 0x39, 0x36, 0x3e, 0x3e, 0x3e, 0x3e, 0x3e, 0x20, 0x26, 0x5d, 0x00
	.type		__unnamed_2,@object
	.size		__unnamed_2,(.L_1 - __unnamed_2)
__unnamed_2:
        /* <DEDUP_REMOVED lines=29> */
.L_1:


//--------------------- .nv.shared._ZN7cutlass13device_kernelINS_4gemm6kernel13GemmUniversalIN4cute5tupleIJiiiiEEENS1_10collective13CollectiveMmaINS1_49MainloopSm90TmaGmmaRmemAWarpSpecializedMixedInputILi6ENS5_IJNS4_1CILi1EEESB_SB_EEENS1_32KernelTmaWarpSpecializedPingpongEEENS5_IJNSA_ILi64EEENSA_ILi256EEESF_EEENS_10bfloat16_tENS5_IJlSB_lEEENS5_IJNS_12float_e4m3_tEEEESJ_NS4_8TiledMMAINS4_8MMA_AtomIJNS4_4SM904GMMA28MMA_64x256x16_F32BF16BF16_RSILNSP_5MajorE0ELSR_0ELNSP_7ScaleInE1ELSS_1EEEEEENS4_6LayoutISC_NS5_IJNSA_ILi0EEESW_SW_EEEEENS5_IJNS4_10UnderscoreESZ_SZ_EEEEENS4_13SM90_TMA_LOADENS4_14ComposedLayoutINS4_7SwizzleILi3ELi4ELi3EEENS4_18smem_ptr_flag_bitsILi16EEENSV_INS5_IJNSA_ILi8EEESF_EEENS5_IJSF_SB_EEEEEEEvNS4_8identityES12_NS13_INS14_ILi2ELi4ELi3EEENS16_ILi8EEES1B_EENS4_9Copy_AtomIJNS4_39AutoVectorizingCopyWithAssumedAlignmentILi128EEESK_EEES1D_EENS_8epilogue10collective6detail29Sm90TmaWarpSpecializedAdapterINS1N_15DefaultEpilogueISI_SJ_SJ_NS1M_6thread17LinearCombinationISI_Li1EffLNS1R_9ScaleType4KindE0ELNS_15FloatRoundStyleE2ESI_EENS1_15EpilogueDefaultEEEEEvvEEEEvNT_6ParamsE --------------------------
	.section	.nv.shared._ZN7cutlass13device_kernelINS_4gemm6kernel13GemmUniversalIN4cute5tupleIJiiiiEEENS1_10collective13CollectiveMmaINS1_49MainloopSm90TmaGmmaRmemAWarpSpecializedMixedInputILi6ENS5_IJNS4_1CILi1EEESB_SB_EEENS1_32KernelTmaWarpSpecializedPingpongEEENS5_IJNSA_ILi64EEENSA_ILi256EEESF_EEENS_10bfloat16_tENS5_IJlSB_lEEENS5_IJNS_12float_e4m3_tEEEESJ_NS4_8TiledMMAINS4_8MMA_AtomIJNS4_4SM904GMMA28MMA_64x256x16_F32BF16BF16_RSILNSP_5MajorE0ELSR_0ELNSP_7ScaleInE1ELSS_1EEEEEENS4_6LayoutISC_NS5_IJNSA_ILi0EEESW_SW_EEEEENS5_IJNS4_10UnderscoreESZ_SZ_EEEEENS4_13SM90_TMA_LOADENS4_14ComposedLayoutINS4_7SwizzleILi3ELi4ELi3EEENS4_18smem_ptr_flag_bitsILi16EEENSV_INS5_IJNSA_ILi8EEESF_EEENS5_IJSF_SB_EEEEEEEvNS4_8identityES12_NS13_INS14_ILi2ELi4ELi3EEENS16_ILi8EEES1B_EENS4_9Copy_AtomIJNS4_39AutoVectorizingCopyWithAssumedAlignmentILi128EEESK_EEES1D_EENS_8epilogue10collective6detail29Sm90TmaWarpSpecializedAdapterINS1N_15DefaultEpilogueISI_SJ_SJ_NS1M_6thread17LinearCombinationISI_Li1EffLNS1R_9ScaleType4KindE0ELNS_15FloatRoundStyleE2ESI_EENS1_15EpilogueDefaultEEEEEvvEEEEvNT_6ParamsE,"aw",@nobits
	.sectionflags	@""
	.align	16
	.zero		1024


//--------------------- .nv.shared.reserved.0     --------------------------
	.section	.nv.shared.reserved.0,"aw",@nobits
	.weak		__nv_reservedSMEM_offset_0_alias
	.size		__nv_reservedSMEM_offset_0_alias, 0, 0
	.other		__nv_reservedSMEM_offset_0_alias,@"STO_CUDA_RESERVED_SHARED STV_DEFAULT"
__nv_reservedSMEM_offset_0_alias:
	.zero		0


//--------------------- .nv.global                --------------------------
	.section	.nv.global,"aw",@nobits
.nv.global:
	.type		_ZN40_INTERNAL_fa76c27e_4_k_cu_c6a623b7_341844cute1_E,@object
	.size		_ZN40_INTERNAL_fa76c27e_4_k_cu_c6a623b7_341844cute1_E,(_ZN40_INTERNAL_fa76c27e_4_k_cu_c6a623b7_341844cuda3std3__45__cpo6cbeginE - _ZN40_INTERNAL_fa76c27e_4_k_cu_c6a623b7_341844cute1_E)
_ZN40_INTERNAL_fa76c27e_4_k_cu_c6a623b7_341844cute1_E:
	.zero		1
	.type		_ZN40_INTERNAL_fa76c27e_4_k_cu_c6a623b7_341844cuda3std3__45__cpo6cbeginE,@object
	.size		_ZN40_INTERNAL_fa76c27e_4_k_cu_c6a623b7_341844cuda3std3__45__cpo6cbeginE,(_ZN40_INTERNAL_fa76c27e_4_k_cu_c6a623b7_341844cuda3std3__48in_placeE - _ZN40_INTERNAL_fa76c27e_4_k_cu_c6a623b7_341844cuda3std3__45__cpo6cbeginE)
_ZN40_INTERNAL_fa76c27e_4_k_cu_c6a623b7_341844cuda3std3__45__cpo6cbeginE:
	.zero		1
	.type		_ZN40_INTERNAL_fa76c27e_4_k_cu_c6a623b7_341844cuda3std3__48in_placeE,@object
	.size		_ZN40_INTERNAL_fa76c27e_4_k_cu_c6a623b7_341844cuda3std3__48in_placeE,(_ZN40_INTERNAL_fa76c27e_4_k_cu_c6a623b7_341844cuda3std6ranges3__45__cpo9iter_moveE - _ZN40_INTERNAL_fa76c27e_4_k_cu_c6a623b7_341844cuda3std3__48in_placeE)
_ZN40_INTERNAL_fa76c27e_4_k_cu_c6a623b7_341844cuda3std3__48in_placeE:
	.zero		1
	.type		_ZN40_INTERNAL_fa76c27e_4_k_cu_c6a623b7_341844cuda3std6ranges3__45__cpo9iter_moveE,@object
	.size		_ZN40_INTERNAL_fa76c27e_4_k_cu_c6a623b7_341844cuda3std6ranges3__45__cpo9iter_moveE,(_ZN40_INTERNAL_fa76c27e_4_k_cu_c6a623b7_341844cuda3std3__45__cpo5beginE - _ZN40_INTERNAL_fa76c27e_4_k_cu_c6a623b7_341844cuda3std6ranges3__45__cpo9iter_moveE)
_ZN40_INTERNAL_fa76c27e_4_k_cu_c6a623b7_341844cuda3std6ranges3__45__cpo9iter_moveE:
	.zero		1
	.type		_ZN40_INTERNAL_fa76c27e_4_k_cu_c6a623b7_341844cuda3std3__45__cpo5beginE,@object
	.size		_ZN40_INTERNAL_fa76c27e_4_k_cu_c6a623b7_341844cuda3std3__45__cpo5beginE,(_ZN40_INTERNAL_fa76c27e_4_k_cu_c6a623b7_341844cuda3std3__442_GLOBAL__N__fa76c27e_4_k_cu_c6a623b7_341846ignoreE - _ZN40_INTERNAL_fa76c27e_4_k_cu_c6a623b7_341844cuda3std3__45__cpo5beginE)
_ZN40_INTERNAL_fa76c27e_4_k_cu_c6a623b7_341844cuda3std3__45__cpo5beginE:
	.zero		1
	.type		_ZN40_INTERNAL_fa76c27e_4_k_cu_c6a623b7_341844cuda3std3__442_GLOBAL__N__fa76c27e_4_k_cu_c6a623b7_341846ignoreE,@object
	.size		_ZN40_INTERNAL_fa76c27e_4_k_cu_c6a623b7_341844cuda3std3__442_GLOBAL__N__fa76c27e_4_k_cu_c6a623b7_341846ignoreE,(_ZN40_INTERNAL_fa76c27e_4_k_cu_c6a623b7_341844cute7productE - _ZN40_INTERNAL_fa76c27e_4_k_cu_c6a623b7_341844cuda3std3__442_GLOBAL__N__fa76c27e_4_k_cu_c6a623b7_341846ignoreE)
_ZN40_INTERNAL_fa76c27e_4_k_cu_c6a623b7_341844cuda3std3__442_GLOBAL__N__fa76c27e_4_k_cu_c6a623b7_341846ignoreE:
	.zero		1
	.type		_ZN40_INTERNAL_fa76c27e_4_k_cu_c6a623b7_341844cute7productE,@object
	.size		_ZN40_INTERNAL_fa76c27e_4_k_cu_c6a623b7_341844cute7productE,(_ZN40_INTERNAL_fa76c27e_4_k_cu_c6a623b7_341844cuda3std3__45__cpo3endE - _ZN40_INTERNAL_fa76c27e_4_k_cu_c6a623b7_341844cute7productE)
_ZN40_INTERNAL_fa76c27e_4_k_cu_c6a623b7_341844cute7productE:
	.zero		1
	.type		_ZN40_INTERNAL_fa76c27e_4_k_cu_c6a623b7_341844cuda3std3__45__cpo3endE,@object
	.size		_ZN40_INTERNAL_fa76c27e_4_k_cu_c6a623b7_341844cuda3std3__45__cpo3endE,(_ZN40_INTERNAL_fa76c27e_4_k_cu_c6a623b7_341844cuda3std3__419piecewise_constructE - _ZN40_INTERNAL_fa76c27e_4_k_cu_c6a623b7_341844cuda3std3__45__cpo3endE)
_ZN40_INTERNAL_fa76c27e_4_k_cu_c6a623b7_341844cuda3std3__45__cpo3endE:
	.zero		1
	.type		_ZN40_INTERNAL_fa76c27e_4_k_cu_c6a623b7_341844cuda3std3__419piecewise_constructE,@object
	.size		_ZN40_INTERNAL_fa76c27e_4_k_cu_c6a623b7_341844cuda3std3__419piecewise_constructE,(_ZN40_INTERNAL_fa76c27e_4_k_cu_c6a623b7_341844cuda3std3__45__cpo4cendE - _ZN40_INTERNAL_fa76c27e_4_k_cu_c6a623b7_341844cuda3std3__419piecewise_constructE)
_ZN40_INTERNAL_fa76c27e_4_k_cu_c6a623b7_341844cuda3std3__419piecewise_constructE:
	.zero		1
	.type		_ZN40_INTERNAL_fa76c27e_4_k_cu_c6a623b7_341844cuda3std3__45__cpo4cendE,@object
	.size		_ZN40_INTERNAL_fa76c27e_4_k_cu_c6a623b7_341844cuda3std3__45__cpo4cendE,(_ZN40_INTERNAL_fa76c27e_4_k_cu_c6a623b7_341844cuda3std6ranges3__45__cpo4swapE - _ZN40_INTERNAL_fa76c27e_4_k_cu_c6a623b7_341844cuda3std3__45__cpo4cendE)
_ZN40_INTERNAL_fa76c27e_4_k_cu_c6a623b7_341844cuda3std3__45__cpo4cendE:
	.zero		1
	.type		_ZN40_INTERNAL_fa76c27e_4_k_cu_c6a623b7_341844cuda3std6ranges3__45__cpo4swapE,@object
	.size		_ZN40_INTERNAL_fa76c27e_4_k_cu_c6a623b7_341844cuda3std6ranges3__45__cpo4swapE,(.L_9 - _ZN40_INTERNAL_fa76c27e_4_k_cu_c6a623b7_341844cuda3std6ranges3__45__cpo4swapE)
_ZN40_INTERNAL_fa76c27e_4_k_cu_c6a623b7_341844cuda3std6ranges3__45__cpo4swapE:
	.zero		1
.L_9:


//--------------------- .nv.constant0._ZN7cutlass13device_kernelINS_4gemm6kernel13GemmUniversalIN4cute5tupleIJiiiiEEENS1_10collective13CollectiveMmaINS1_49MainloopSm90TmaGmmaRmemAWarpSpecializedMixedInputILi6ENS5_IJNS4_1CILi1EEESB_SB_EEENS1_32KernelTmaWarpSpecializedPingpongEEENS5_IJNSA_ILi64EEENSA_ILi256EEESF_EEENS_10bfloat16_tENS5_IJlSB_lEEENS5_IJNS_12float_e4m3_tEEEESJ_NS4_8TiledMMAINS4_8MMA_AtomIJNS4_4SM904GMMA28MMA_64x256x16_F32BF16BF16_RSILNSP_5MajorE0ELSR_0ELNSP_7ScaleInE1ELSS_1EEEEEENS4_6LayoutISC_NS5_IJNSA_ILi0EEESW_SW_EEEEENS5_IJNS4_10UnderscoreESZ_SZ_EEEEENS4_13SM90_TMA_LOADENS4_14ComposedLayoutINS4_7SwizzleILi3ELi4ELi3EEENS4_18smem_ptr_flag_bitsILi16EEENSV_INS5_IJNSA_ILi8EEESF_EEENS5_IJSF_SB_EEEEEEEvNS4_8identityES12_NS13_INS14_ILi2ELi4ELi3EEENS16_ILi8EEES1B_EENS4_9Copy_AtomIJNS4_39AutoVectorizingCopyWithAssumedAlignmentILi128EEESK_EEES1D_EENS_8epilogue10collective6detail29Sm90TmaWarpSpecializedAdapterINS1N_15DefaultEpilogueISI_SJ_SJ_NS1M_6thread17LinearCombinationISI_Li1EffLNS1R_9ScaleType4KindE0ELNS_15FloatRoundStyleE2ESI_EENS1_15EpilogueDefaultEEEEEvvEEEEvNT_6ParamsE --------------------------
	.section	.nv.constant0._ZN7cutlass13device_kernelINS_4gemm6kernel13GemmUniversalIN4cute5tupleIJiiiiEEENS1_10collective13CollectiveMmaINS1_49MainloopSm90TmaGmmaRmemAWarpSpecializedMixedInputILi6ENS5_IJNS4_1CILi1EEESB_SB_EEENS1_32KernelTmaWarpSpecializedPingpongEEENS5_IJNSA_ILi64EEENSA_ILi256EEESF_EEENS_10bfloat16_tENS5_IJlSB_lEEENS5_IJNS_12float_e4m3_tEEEESJ_NS4_8TiledMMAINS4_8MMA_AtomIJNS4_4SM904GMMA28MMA_64x256x16_F32BF16BF16_RSILNSP_5MajorE0ELSR_0ELNSP_7ScaleInE1ELSS_1EEEEEENS4_6LayoutISC_NS5_IJNSA_ILi0EEESW_SW_EEEEENS5_IJNS4_10UnderscoreESZ_SZ_EEEEENS4_13SM90_TMA_LOADENS4_14ComposedLayoutINS4_7SwizzleILi3ELi4ELi3EEENS4_18smem_ptr_flag_bitsILi16EEENSV_INS5_IJNSA_ILi8EEESF_EEENS5_IJSF_SB_EEEEEEEvNS4_8identityES12_NS13_INS14_ILi2ELi4ELi3EEENS16_ILi8EEES1B_EENS4_9Copy_AtomIJNS4_39AutoVectorizingCopyWithAssumedAlignmentILi128EEESK_EEES1D_EENS_8epilogue10collective6detail29Sm90TmaWarpSpecializedAdapterINS1N_15DefaultEpilogueISI_SJ_SJ_NS1M_6thread17LinearCombinationISI_Li1EffLNS1R_9ScaleType4KindE0ELNS_15FloatRoundStyleE2ESI_EENS1_15EpilogueDefaultEEEEEvvEEEEvNT_6ParamsE,"a",@progbits
	.sectionflags	@""
	.align	4
.nv.constant0._ZN7cutlass13device_kernelINS_4gemm6kernel13GemmUniversalIN4cute5tupleIJiiiiEEENS1_10collective13CollectiveMmaINS1_49MainloopSm90TmaGmmaRmemAWarpSpecializedMixedInputILi6ENS5_IJNS4_1CILi1EEESB_SB_EEENS1_32KernelTmaWarpSpecializedPingpongEEENS5_IJNSA_ILi64EEENSA_ILi256EEESF_EEENS_10bfloat16_tENS5_IJlSB_lEEENS5_IJNS_12float_e4m3_tEEEESJ_NS4_8TiledMMAINS4_8MMA_AtomIJNS4_4SM904GMMA28MMA_64x256x16_F32BF16BF16_RSILNSP_5MajorE0ELSR_0ELNSP_7ScaleInE1ELSS_1EEEEEENS4_6LayoutISC_NS5_IJNSA_ILi0EEESW_SW_EEEEENS5_IJNS4_10UnderscoreESZ_SZ_EEEEENS4_13SM90_TMA_LOADENS4_14ComposedLayoutINS4_7SwizzleILi3ELi4ELi3EEENS4_18smem_ptr_flag_bitsILi16EEENSV_INS5_IJNSA_ILi8EEESF_EEENS5_IJSF_SB_EEEEEEEvNS4_8identityES12_NS13_INS14_ILi2ELi4ELi3EEENS16_ILi8EEES1B_EENS4_9Copy_AtomIJNS4_39AutoVectorizingCopyWithAssumedAlignmentILi128EEESK_EEES1D_EENS_8epilogue10collective6detail29Sm90TmaWarpSpecializedAdapterINS1N_15DefaultEpilogueISI_SJ_SJ_NS1M_6thread17LinearCombinationISI_Li1EffLNS1R_9ScaleType4KindE0ELNS_15FloatRoundStyleE2ESI_EENS1_15EpilogueDefaultEEEEEvvEEEEvNT_6ParamsE:
	.zero		2176


//--------------------- SYMBOLS --------------------------

	.type		.nv.reservedSmem.offset0,@object
	.size		.nv.reservedSmem.offset0,0x4
	.type		__assertfail,@function
